	.target	sm_90a

	.elftype	@"ET_EXEC"


//--------------------- .note.nv.tkinfo           --------------------------
	.section	.note.nv.tkinfo,"",@"SHT_NOTE"
	.sectionflags	@"SHF_NOTE_NV_TKINFO"
	.tkinfo
        /*0018*/ 	.word	0x00000002
        /*0030*/ 	.string	""
        /*0030*/ 	.string	"ptxas"
        /*0030*/ 	.string	"Cuda compilation tools, release 13.0, V13.0.88"
        /*0030*/ 	.string	"Build cuda_13.0.r13.0/compiler.36424714_0"
        /*0030*/ 	.string	"-arch sm_90a -m 64 "



//--------------------- .note.nv.cuinfo           --------------------------
	.section	.note.nv.cuinfo,"",@"SHT_NOTE"
	.sectionflags	@"SHF_NOTE_NV_CUINFO"
        /*0018*/ 	.short	0x0002
        /*001a*/ 	.short	0x005a
        /*001c*/ 	.short	0x0082
	.zero		2


//--------------------- .nv.info                  --------------------------
	.section	.nv.info,"",@"SHT_CUDA_INFO"
	.align	4


	//----- nvinfo : EIATTR_REGCOUNT
	.align		4
        /*0000*/ 	.byte	0x04, 0x2f
        /*0002*/ 	.short	(.L_15 - .L_14)
	.align		4
.L_14:
        /*0004*/ 	.word	index@(_ZN7cutlass13device_kernelINS_4gemm6kernel13GemmUniversalIN4cute5tupleIJiiiiEEENS1_10collective13CollectiveMmaINS1_34MainloopSm90TmaGmmaWarpSpecializedILi2ENS5_IJNS4_1CILi1EEESB_SB_EEENS1_35KernelTmaWarpSpecializedCooperativeEEENS5_IJNSA_ILi256EEENSA_ILi128EEESG_EEENS_10bfloat16_tENS5_IJlSB_lEEESI_NS5_IJSB_llEEENS4_8TiledMMAINS4_8MMA_AtomIJNS4_4SM904GMMA28MMA_64x128x16_F32BF16BF16_SSILNSO_5MajorE0ELSQ_1ELNSO_7ScaleInE1ELSR_1EEEEEENS4_6LayoutINS5_IJNSA_ILi2EEESB_SB_EEENS5_IJSB_NSA_ILi0EEESX_EEEEENS5_IJNS4_10UnderscoreES10_S10_EEEEENS4_13SM90_TMA_LOADENS4_14ComposedLayoutINS4_7SwizzleILi3ELi4ELi3EEENS4_18smem_ptr_flag_bitsILi16EEENSU_INS5_IJNSA_ILi8EEENSA_ILi64EEEEEENS5_IJS1A_SB_EEEEEEEvNS4_8identityES13_NS14_IS16_S18_NSU_INS5_IJS1A_S19_EEENS5_IJSB_S1A_EEEEEEEvS1F_EENS_8epilogue10collective6detail29Sm90TmaWarpSpecializedAdapterINS1M_15DefaultEpilogueISI_SJ_SJ_NS1L_6thread17LinearCombinationISI_Li1EffLNS1Q_9ScaleType4KindE0ELNS_15FloatRoundStyleE2ESI_EENS1_15EpilogueDefaultEEEEEvvEEEEvNT_6ParamsE)
        /*0008*/ 	.word	0x000000a8


	//----- nvinfo : EIATTR_FRAME_SIZE
	.align		4
.L_15:
        /*000c*/ 	.byte	0x04, 0x11
        /*000e*/ 	.short	(.L_17 - .L_16)
	.align		4
.L_16:
        /*0010*/ 	.word	index@(_ZN7cutlass13device_kernelINS_4gemm6kernel13GemmUniversalIN4cute5tupleIJiiiiEEENS1_10collective13CollectiveMmaINS1_34MainloopSm90TmaGmmaWarpSpecializedILi2ENS5_IJNS4_1CILi1EEESB_SB_EEENS1_35KernelTmaWarpSpecializedCooperativeEEENS5_IJNSA_ILi256EEENSA_ILi128EEESG_EEENS_10bfloat16_tENS5_IJlSB_lEEESI_NS5_IJSB_llEEENS4_8TiledMMAINS4_8MMA_AtomIJNS4_4SM904GMMA28MMA_64x128x16_F32BF16BF16_SSILNSO_5MajorE0ELSQ_1ELNSO_7ScaleInE1ELSR_1EEEEEENS4_6LayoutINS5_IJNSA_ILi2EEESB_SB_EEENS5_IJSB_NSA_ILi0EEESX_EEEEENS5_IJNS4_10UnderscoreES10_S10_EEEEENS4_13SM90_TMA_LOADENS4_14ComposedLayoutINS4_7SwizzleILi3ELi4ELi3EEENS4_18smem_ptr_flag_bitsILi16EEENSU_INS5_IJNSA_ILi8EEENSA_ILi64EEEEEENS5_IJS1A_SB_EEEEEEEvNS4_8identityES13_NS14_IS16_S18_NSU_INS5_IJS1A_S19_EEENS5_IJSB_S1A_EEEEEEEvS1F_EENS_8epilogue10collective6detail29Sm90TmaWarpSpecializedAdapterINS1M_15DefaultEpilogueISI_SJ_SJ_NS1L_6thread17LinearCombinationISI_Li1EffLNS1Q_9ScaleType4KindE0ELNS_15FloatRoundStyleE2ESI_EENS1_15EpilogueDefaultEEEEEvvEEEEvNT_6ParamsE)
        /*0014*/ 	.word	0x00000000


	//----- nvinfo : EIATTR_MIN_STACK_SIZE
	.align		4
.L_17:
        /*0018*/ 	.byte	0x04, 0x12
        /*001a*/ 	.short	(.L_19 - .L_18)
	.align		4
.L_18:
        /*001c*/ 	.word	index@(_ZN7cutlass13device_kernelINS_4gemm6kernel13GemmUniversalIN4cute5tupleIJiiiiEEENS1_10collective13CollectiveMmaINS1_34MainloopSm90TmaGmmaWarpSpecializedILi2ENS5_IJNS4_1CILi1EEESB_SB_EEENS1_35KernelTmaWarpSpecializedCooperativeEEENS5_IJNSA_ILi256EEENSA_ILi128EEESG_EEENS_10bfloat16_tENS5_IJlSB_lEEESI_NS5_IJSB_llEEENS4_8TiledMMAINS4_8MMA_AtomIJNS4_4SM904GMMA28MMA_64x128x16_F32BF16BF16_SSILNSO_5MajorE0ELSQ_1ELNSO_7ScaleInE1ELSR_1EEEEEENS4_6LayoutINS5_IJNSA_ILi2EEESB_SB_EEENS5_IJSB_NSA_ILi0EEESX_EEEEENS5_IJNS4_10UnderscoreES10_S10_EEEEENS4_13SM90_TMA_LOADENS4_14ComposedLayoutINS4_7SwizzleILi3ELi4ELi3EEENS4_18smem_ptr_flag_bitsILi16EEENSU_INS5_IJNSA_ILi8EEENSA_ILi64EEEEEENS5_IJS1A_SB_EEEEEEEvNS4_8identityES13_NS14_IS16_S18_NSU_INS5_IJS1A_S19_EEENS5_IJSB_S1A_EEEEEEEvS1F_EENS_8epilogue10collective6detail29Sm90TmaWarpSpecializedAdapterINS1M_15DefaultEpilogueISI_SJ_SJ_NS1L_6thread17LinearCombinationISI_Li1EffLNS1Q_9ScaleType4KindE0ELNS_15FloatRoundStyleE2ESI_EENS1_15EpilogueDefaultEEEEEvvEEEEvNT_6ParamsE)
        /*0020*/ 	.word	0x00000000
.L_19:


//--------------------- .nv.compat                --------------------------
	.section	.nv.compat,"",@"SHT_CUDA_COMPAT_INFO"
	.align	4
        /*0000*/ 	.byte	0x02, 0x09, 0x01, 0x00, 0x02, 0x02, 0x04, 0x00, 0x02, 0x05, 0x05, 0x00, 0x03, 0x07, 0x01, 0x01
        /*0010*/ 	.byte	0x02, 0x03, 0x01, 0x00, 0x02, 0x06, 0x01, 0x00, 0x04, 0x0b, 0x08, 0x00, 0x00, 0x00, 0x00, 0x00
        /*0020*/ 	.byte	0x00, 0x00, 0x00, 0x00


//--------------------- .nv.info._ZN7cutlass13device_kernelINS_4gemm6kernel13GemmUniversalIN4cute5tupleIJiiiiEEENS1_10collective13CollectiveMmaINS1_34MainloopSm90TmaGmmaWarpSpecializedILi2ENS5_IJNS4_1CILi1EEESB_SB_EEENS1_35KernelTmaWarpSpecializedCooperativeEEENS5_IJNSA_ILi256EEENSA_ILi128EEESG_EEENS_10bfloat16_tENS5_IJlSB_lEEESI_NS5_IJSB_llEEENS4_8TiledMMAINS4_8MMA_AtomIJNS4_4SM904GMMA28MMA_64x128x16_F32BF16BF16_SSILNSO_5MajorE0ELSQ_1ELNSO_7ScaleInE1ELSR_1EEEEEENS4_6LayoutINS5_IJNSA_ILi2EEESB_SB_EEENS5_IJSB_NSA_ILi0EEESX_EEEEENS5_IJNS4_10UnderscoreES10_S10_EEEEENS4_13SM90_TMA_LOADENS4_14ComposedLayoutINS4_7SwizzleILi3ELi4ELi3EEENS4_18smem_ptr_flag_bitsILi16EEENSU_INS5_IJNSA_ILi8EEENSA_ILi64EEEEEENS5_IJS1A_SB_EEEEEEEvNS4_8identityES13_NS14_IS16_S18_NSU_INS5_IJS1A_S19_EEENS5_IJSB_S1A_EEEEEEEvS1F_EENS_8epilogue10collective6detail29Sm90TmaWarpSpecializedAdapterINS1M_15DefaultEpilogueISI_SJ_SJ_NS1L_6thread17LinearCombinationISI_Li1EffLNS1Q_9ScaleType4KindE0ELNS_15FloatRoundStyleE2ESI_EENS1_15EpilogueDefaultEEEEEvvEEEEvNT_6ParamsE --------------------------
	.section	.nv.info._ZN7cutlass13device_kernelINS_4gemm6kernel13GemmUniversalIN4cute5tupleIJiiiiEEENS1_10collective13CollectiveMmaINS1_34MainloopSm90TmaGmmaWarpSpecializedILi2ENS5_IJNS4_1CILi1EEESB_SB_EEENS1_35KernelTmaWarpSpecializedCooperativeEEENS5_IJNSA_ILi256EEENSA_ILi128EEESG_EEENS_10bfloat16_tENS5_IJlSB_lEEESI_NS5_IJSB_llEEENS4_8TiledMMAINS4_8MMA_AtomIJNS4_4SM904GMMA28MMA_64x128x16_F32BF16BF16_SSILNSO_5MajorE0ELSQ_1ELNSO_7ScaleInE1ELSR_1EEEEEENS4_6LayoutINS5_IJNSA_ILi2EEESB_SB_EEENS5_IJSB_NSA_ILi0EEESX_EEEEENS5_IJNS4_10UnderscoreES10_S10_EEEEENS4_13SM90_TMA_LOADENS4_14ComposedLayoutINS4_7SwizzleILi3ELi4ELi3EEENS4_18smem_ptr_flag_bitsILi16EEENSU_INS5_IJNSA_ILi8EEENSA_ILi64EEEEEENS5_IJS1A_SB_EEEEEEEvNS4_8identityES13_NS14_IS16_S18_NSU_INS5_IJS1A_S19_EEENS5_IJSB_S1A_EEEEEEEvS1F_EENS_8epilogue10collective6detail29Sm90TmaWarpSpecializedAdapterINS1M_15DefaultEpilogueISI_SJ_SJ_NS1L_6thread17LinearCombinationISI_Li1EffLNS1Q_9ScaleType4KindE0ELNS_15FloatRoundStyleE2ESI_EENS1_15EpilogueDefaultEEEEEvvEEEEvNT_6ParamsE,"",@"SHT_CUDA_INFO"
	.sectionflags	@""
	.align	4


	//----- nvinfo : EIATTR_CUDA_API_VERSION
	.align		4
        /*0000*/ 	.byte	0x04, 0x37
        /*0002*/ 	.short	(.L_21 - .L_20)
.L_20:
        /*0004*/ 	.word	0x00000082


	//----- nvinfo : EIATTR_KPARAM_INFO
	.align		4
.L_21:
        /*0008*/ 	.byte	0x04, 0x17
        /*000a*/ 	.short	(.L_23 - .L_22)
.L_22:
        /*000c*/ 	.word	0x00000000
        /*0010*/ 	.short	0x0000
        /*0012*/ 	.short	0x0070
        /*0014*/ 	.byte	0x00, 0xf0, 0x01, 0x10


	//----- nvinfo : EIATTR_SPARSE_MMA_MASK
	.align		4
.L_23:
        /*0018*/ 	.byte	0x03, 0x50
        /*001a*/ 	.short	0x0000


	//----- nvinfo : EIATTR_MAXREG_COUNT
	.align		4
        /*001c*/ 	.byte	0x03, 0x1b
        /*001e*/ 	.short	0x00a8


	//----- nvinfo : EIATTR_NUM_BARRIERS
	.align		4
        /*0020*/ 	.byte	0x02, 0x4c
        /*0022*/ 	.byte	0x01
	.zero		1


	//----- nvinfo : EIATTR_EXTERNS
	.align		4
        /*0024*/ 	.byte	0x04, 0x0f
        /*0026*/ 	.short	(.L_25 - .L_24)


	//   ....[0]....
	.align		4
.L_24:
        /*0028*/ 	.word	index@(__assertfail)


	//----- nvinfo : EIATTR_MERCURY_ISA_VERSION
	.align		4
.L_25:
        /*002c*/ 	.byte	0x03, 0x5f
        /*002e*/ 	.short	0x0101


	//----- nvinfo : EIATTR_INT_WARP_WIDE_INSTR_OFFSETS
	.align		4
        /*0030*/ 	.byte	0x04, 0x31
        /*0032*/ 	.short	(.L_27 - .L_26)


	//   ....[0]....
.L_26:
        /*0034*/ 	.word	0x00000370


	//   ....[1]....
        /*0038*/ 	.word	0x000003a0


	//   ....[2]....
        /*003c*/ 	.word	0x00000480


	//----- nvinfo : EIATTR_COOP_GROUP_MASK_REGIDS
	.align		4
.L_27:
        /*0040*/ 	.byte	0x04, 0x29
        /*0042*/ 	.short	(.L_29 - .L_28)


	//   ....[0]....
.L_28:
        /*0044*/ 	.word	0xffffffff


	//   ....[1]....
        /*0048*/ 	.word	0xffffffff


	//   ....[2]....
        /*004c*/ 	.word	0xffffffff


	//   ....[3]....
        /*0050*/ 	.word	0xffffffff


	//   ....[4]....
        /*0054*/ 	.word	0xffffffff


	//----- nvinfo : EIATTR_COOP_GROUP_INSTR_OFFSETS
	.align		4
.L_29:
        /*0058*/ 	.byte	0x04, 0x28
        /*005a*/ 	.short	(.L_31 - .L_30)


	//   ....[0]....
.L_30:
        /*005c*/ 	.word	0x00000060


	//   ....[1]....
        /*0060*/ 	.word	0x00000070


	//   ....[2]....
        /*0064*/ 	.word	0x00000130


	//   ....[3]....
        /*0068*/ 	.word	0x00000280


	//   ....[4]....
        /*006c*/ 	.word	0x00000f30


	//----- nvinfo : EIATTR_REG_RECONFIG
	.align		4
.L_31:
        /*0070*/ 	.byte	0x01, 0x54
	.zero		2


	//----- nvinfo : EIATTR_SYSCALL_OFFSETS
	.align		4
        /*0074*/ 	.byte	0x04, 0x46
        /*0076*/ 	.short	(.L_33 - .L_32)


	//   ....[0]....
.L_32:
        /*0078*/ 	.word	0x000010f0


	//----- nvinfo : EIATTR_MBARRIER_INSTR_OFFSETS
	.align		4
.L_33:
        /*007c*/ 	.byte	0x04, 0x39
        /*007e*/ 	.short	(.L_35 - .L_34)


	//   ....[0]....
.L_34:
        /*0080*/ 	.word	0x00000230
        /*0084*/ 	.word	0x000000ff
        /*0088*/ 	.word	0x00000000
        /*008c*/ 	.short	0x0100
        /*008e*/ 	.byte	0x08
	.zero		1


	//   ....[1]....
        /*0090*/ 	.word	0x00000240
        /*0094*/ 	.word	0x000000ff
        /*0098*/ 	.word	0x00000010
        /*009c*/ 	.short	0x0100
        /*009e*/ 	.byte	0x08
	.zero		1


	//   ....[2]....
        /*00a0*/ 	.word	0x00000250
        /*00a4*/ 	.word	0x000000ff
        /*00a8*/ 	.word	0x00000008
        /*00ac*/ 	.short	0x0100
        /*00ae*/ 	.byte	0x08
	.zero		1


	//   ....[3]....
        /*00b0*/ 	.word	0x00000260
        /*00b4*/ 	.word	0x000000ff
        /*00b8*/ 	.word	0x00000018
        /*00bc*/ 	.short	0x0100
        /*00be*/ 	.byte	0x08
	.zero		1


	//   ....[4]....
        /*00c0*/ 	.word	0x000004f0
        /*00c4*/ 	.word	0x000000ff
        /*00c8*/ 	.word	0x00000030
        /*00cc*/ 	.short	0x0100
        /*00ce*/ 	.byte	0x06
	.zero		1


	//   ....[5]....
        /*00d0*/ 	.word	0x00000550
        /*00d4*/ 	.word	0x000000ff
        /*00d8*/ 	.word	0x00000038
        /*00dc*/ 	.short	0x0100
        /*00de*/ 	.byte	0x06
	.zero		1


	//   ....[6]....
        /*00e0*/ 	.word	0x00001170
        /*00e4*/ 	.word	0x00000003
        /*00e8*/ 	.word	0x00000000
        /*00ec*/ 	.short	0x010a
        /*00ee*/ 	.byte	0x3f
	.zero		1


	//   ....[7]....
        /*00f0*/ 	.word	0x000011b0
        /*00f4*/ 	.word	0x00000003
        /*00f8*/ 	.word	0x00000000
        /*00fc*/ 	.short	0x010a
        /*00fe*/ 	.byte	0x3f
	.zero		1


	//   ....[8]....
        /*0100*/ 	.word	0x000019a0
        /*0104*/ 	.word	0x000000ff
        /*0108*/ 	.word	0x00000000
        /*010c*/ 	.short	0x010a
        /*010e*/ 	.byte	0x09
	.zero		1


	//   ....[9]....
        /*0110*/ 	.word	0x000019e0
        /*0114*/ 	.word	0x000000ff
        /*0118*/ 	.word	0x00000000
        /*011c*/ 	.short	0x010a
        /*011e*/ 	.byte	0x09
	.zero		1


	//   ....[10]....
        /*0120*/ 	.word	0x00002090
        /*0124*/ 	.word	0x000000ff
        /*0128*/ 	.word	0x00000000
        /*012c*/ 	.short	0x0101
        /*012e*/ 	.byte	0x08
	.zero		1


	//   ....[11]....
        /*0130*/ 	.word	0x00002270
        /*0134*/ 	.word	0x000000ff
        /*0138*/ 	.word	0x00000000
        /*013c*/ 	.short	0x0101
        /*013e*/ 	.byte	0x04
	.zero		1


	//   ....[12]....
        /*0140*/ 	.word	0x0000bb50
        /*0144*/ 	.word	0x0000000c
        /*0148*/ 	.word	0x00000010
        /*014c*/ 	.short	0x010a
        /*014e*/ 	.byte	0x3f
	.zero		1


	//   ....[13]....
        /*0150*/ 	.word	0x0000bfd0
        /*0154*/ 	.word	0x00000005
        /*0158*/ 	.word	0x00000038
        /*015c*/ 	.short	0x0101
        /*015e*/ 	.byte	0x3f
	.zero		1


	//   ....[14]....
        /*0160*/ 	.word	0x0000c6d0
        /*0164*/ 	.word	0x00000007
        /*0168*/ 	.word	0x00000000
        /*016c*/ 	.short	0x010a
        /*016e*/ 	.byte	0x3f
	.zero		1


	//   ....[15]....
        /*0170*/ 	.word	0x0000c750
        /*0174*/ 	.word	0x00000005
        /*0178*/ 	.word	0x00000000
        /*017c*/ 	.short	0x010a
        /*017e*/ 	.byte	0x3f
	.zero		1


	//   ....[16]....
        /*0180*/ 	.word	0x0000c7b0
        /*0184*/ 	.word	0x00000003
        /*0188*/ 	.word	0x00000000
        /*018c*/ 	.short	0x010a
        /*018e*/ 	.byte	0x3f
	.zero		1


	//   ....[17]....
        /*0190*/ 	.word	0x0000c810
        /*0194*/ 	.word	0x00000004
        /*0198*/ 	.word	0x00000000
        /*019c*/ 	.short	0x010a
        /*019e*/ 	.byte	0x3f
	.zero		1


	//   ....[18]....
        /*01a0*/ 	.word	0x0000c8e0
        /*01a4*/ 	.word	0x0000000c
        /*01a8*/ 	.word	0x00000010
        /*01ac*/ 	.short	0x010a
        /*01ae*/ 	.byte	0x3f
	.zero		1


	//   ....[19]....
        /*01b0*/ 	.word	0x0000c9b0
        /*01b4*/ 	.word	0x00000007
        /*01b8*/ 	.word	0x00000000
        /*01bc*/ 	.short	0x010a
        /*01be*/ 	.byte	0x3f
	.zero		1


	//----- nvinfo : EIATTR_NUM_MBARRIERS
	.align		4
.L_35:
        /*01c0*/ 	.byte	0x03, 0x38
        /*01c2*/ 	.short	0x0006


	//----- nvinfo : EIATTR_EXIT_INSTR_OFFSETS
	.align		4
        /*01c4*/ 	.byte	0x04, 0x1c
        /*01c6*/ 	.short	(.L_37 - .L_36)


	//   ....[0]....
.L_36:
        /*01c8*/ 	.word	0x000005a0


	//   ....[1]....
        /*01cc*/ 	.word	0x00000e60


	//   ....[2]....
        /*01d0*/ 	.word	0x0000b1a0


	//   ....[3]....
        /*01d4*/ 	.word	0x0000b7d0


	//   ....[4]....
        /*01d8*/ 	.word	0x0000c7a0


	//----- nvinfo : EIATTR_MAX_THREADS
	.align		4
.L_37:
        /*01dc*/ 	.byte	0x04, 0x05
        /*01de*/ 	.short	(.L_39 - .L_38)
.L_38:
        /*01e0*/ 	.word	0x00000180
        /*01e4*/ 	.word	0x00000001
        /*01e8*/ 	.word	0x00000001


	//----- nvinfo : EIATTR_CRS_STACK_SIZE
	.align		4
.L_39:
        /*01ec*/ 	.byte	0x04, 0x1e
        /*01ee*/ 	.short	(.L_41 - .L_40)
.L_40:
        /*01f0*/ 	.word	0x00000000


	//----- nvinfo : EIATTR_CBANK_PARAM_SIZE
	.align		4
.L_41:
        /*01f4*/ 	.byte	0x03, 0x19
        /*01f6*/ 	.short	0x0470


	//----- nvinfo : EIATTR_PARAM_CBANK
	.align		4
        /*01f8*/ 	.byte	0x04, 0x0a
        /*01fa*/ 	.short	(.L_43 - .L_42)
	.align		4
.L_42:
        /*01fc*/ 	.word	index@(.nv.constant0._ZN7cutlass13device_kernelINS_4gemm6kernel13GemmUniversalIN4cute5tupleIJiiiiEEENS1_10collective13CollectiveMmaINS1_34MainloopSm90TmaGmmaWarpSpecializedILi2ENS5_IJNS4_1CILi1EEESB_SB_EEENS1_35KernelTmaWarpSpecializedCooperativeEEENS5_IJNSA_ILi256EEENSA_ILi128EEESG_EEENS_10bfloat16_tENS5_IJlSB_lEEESI_NS5_IJSB_llEEENS4_8TiledMMAINS4_8MMA_AtomIJNS4_4SM904GMMA28MMA_64x128x16_F32BF16BF16_SSILNSO_5MajorE0ELSQ_1ELNSO_7ScaleInE1ELSR_1EEEEEENS4_6LayoutINS5_IJNSA_ILi2EEESB_SB_EEENS5_IJSB_NSA_ILi0EEESX_EEEEENS5_IJNS4_10UnderscoreES10_S10_EEEEENS4_13SM90_TMA_LOADENS4_14ComposedLayoutINS4_7SwizzleILi3ELi4ELi3EEENS4_18smem_ptr_flag_bitsILi16EEENSU_INS5_IJNSA_ILi8EEENSA_ILi64EEEEEENS5_IJS1A_SB_EEEEEEEvNS4_8identityES13_NS14_IS16_S18_NSU_INS5_IJS1A_S19_EEENS5_IJSB_S1A_EEEEEEEvS1F_EENS_8epilogue10collective6detail29Sm90TmaWarpSpecializedAdapterINS1M_15DefaultEpilogueISI_SJ_SJ_NS1L_6thread17LinearCombinationISI_Li1EffLNS1Q_9ScaleType4KindE0ELNS_15FloatRoundStyleE2ESI_EENS1_15EpilogueDefaultEEEEEvvEEEEvNT_6ParamsE)
        /*0200*/ 	.short	0x0210
        /*0202*/ 	.short	0x0470


	//----- nvinfo : EIATTR_SW_WAR
	.align		4
.L_43:
        /*0204*/ 	.byte	0x04, 0x36
        /*0206*/ 	.short	(.L_45 - .L_44)
.L_44:
        /*0208*/ 	.word	0x00000008
.L_45:


//--------------------- .nv.callgraph             --------------------------
	.section	.nv.callgraph,"",@"SHT_CUDA_CALLGRAPH"
	.align	4
	.sectionentsize	8
	.align		4
        /*0000*/ 	.word	0x00000000
	.align		4
        /*0004*/ 	.word	0xffffffff
	.align		4
        /*0008*/ 	.word	index@(_ZN7cutlass13device_kernelINS_4gemm6kernel13GemmUniversalIN4cute5tupleIJiiiiEEENS1_10collective13CollectiveMmaINS1_34MainloopSm90TmaGmmaWarpSpecializedILi2ENS5_IJNS4_1CILi1EEESB_SB_EEENS1_35KernelTmaWarpSpecializedCooperativeEEENS5_IJNSA_ILi256EEENSA_ILi128EEESG_EEENS_10bfloat16_tENS5_IJlSB_lEEESI_NS5_IJSB_llEEENS4_8TiledMMAINS4_8MMA_AtomIJNS4_4SM904GMMA28MMA_64x128x16_F32BF16BF16_SSILNSO_5MajorE0ELSQ_1ELNSO_7ScaleInE1ELSR_1EEEEEENS4_6LayoutINS5_IJNSA_ILi2EEESB_SB_EEENS5_IJSB_NSA_ILi0EEESX_EEEEENS5_IJNS4_10UnderscoreES10_S10_EEEEENS4_13SM90_TMA_LOADENS4_14ComposedLayoutINS4_7SwizzleILi3ELi4ELi3EEENS4_18smem_ptr_flag_bitsILi16EEENSU_INS5_IJNSA_ILi8EEENSA_ILi64EEEEEENS5_IJS1A_SB_EEEEEEEvNS4_8identityES13_NS14_IS16_S18_NSU_INS5_IJS1A_S19_EEENS5_IJSB_S1A_EEEEEEEvS1F_EENS_8epilogue10collective6detail29Sm90TmaWarpSpecializedAdapterINS1M_15DefaultEpilogueISI_SJ_SJ_NS1L_6thread17LinearCombinationISI_Li1EffLNS1Q_9ScaleType4KindE0ELNS_15FloatRoundStyleE2ESI_EENS1_15EpilogueDefaultEEEEEvvEEEEvNT_6ParamsE)
	.align		4
        /*000c*/ 	.word	index@(__assertfail)
	.align		4
        /*0010*/ 	.word	0x00000000
	.align		4
        /*0014*/ 	.word	0xfffffffe
	.align		4
        /*0018*/ 	.word	0x00000000
	.align		4
        /*001c*/ 	.word	0xfffffffd
	.align		4
        /*0020*/ 	.word	0x00000000
	.align		4
        /*0024*/ 	.word	0xfffffffc


//--------------------- .nv.constant4             --------------------------
	.section	.nv.constant4,"a",@progbits
	.align	8
	.align		8
.nv.constant4:
        /*0000*/ 	.dword	__assertfail
	.align		8
        /*0008*/ 	.dword	__unnamed_1
	.align		8
        /*0010*/ 	.dword	_ZN40_INTERNAL_3c94135f_4_k_cu_98129ce0_179424cuda3std3__45__cpo5beginE
	.align		8
        /*0018*/ 	.dword	_ZN40_INTERNAL_3c94135f_4_k_cu_98129ce0_179424cuda3std3__45__cpo3endE
	.align		8
        /*0020*/ 	.dword	_ZN40_INTERNAL_3c94135f_4_k_cu_98129ce0_179424cuda3std3__45__cpo6cbeginE
	.align		8
        /*0028*/ 	.dword	_ZN40_INTERNAL_3c94135f_4_k_cu_98129ce0_179424cuda3std3__45__cpo4cendE
	.align		8
        /*0030*/ 	.dword	_ZN40_INTERNAL_3c94135f_4_k_cu_98129ce0_179424cuda3std3__442_GLOBAL__N__3c94135f_4_k_cu_98129ce0_179426ignoreE
	.align		8
        /*0038*/ 	.dword	_ZN40_INTERNAL_3c94135f_4_k_cu_98129ce0_179424cuda3std3__419piecewise_constructE
	.align		8
        /*0040*/ 	.dword	_ZN40_INTERNAL_3c94135f_4_k_cu_98129ce0_179424cuda3std3__48in_placeE
	.align		8
        /*0048*/ 	.dword	_ZN40_INTERNAL_3c94135f_4_k_cu_98129ce0_179424cuda3std6ranges3__45__cpo4swapE
	.align		8
        /*0050*/ 	.dword	_ZN40_INTERNAL_3c94135f_4_k_cu_98129ce0_179424cuda3std6ranges3__45__cpo9iter_moveE
	.align		8
        /*0058*/ 	.dword	_ZN40_INTERNAL_3c94135f_4_k_cu_98129ce0_179424cute7productE
	.align		8
        /*0060*/ 	.dword	_ZN40_INTERNAL_3c94135f_4_k_cu_98129ce0_179424cute1_E
	.align		8
        /*0068*/ 	.dword	$str$22
	.align		8
        /*0070*/ 	.dword	$str$23


//--------------------- .text._ZN7cutlass13device_kernelINS_4gemm6kernel13GemmUniversalIN4cute5tupleIJiiiiEEENS1_10collective13CollectiveMmaINS1_34MainloopSm90TmaGmmaWarpSpecializedILi2ENS5_IJNS4_1CILi1EEESB_SB_EEENS1_35KernelTmaWarpSpecializedCooperativeEEENS5_IJNSA_ILi256EEENSA_ILi128EEESG_EEENS_10bfloat16_tENS5_IJlSB_lEEESI_NS5_IJSB_llEEENS4_8TiledMMAINS4_8MMA_AtomIJNS4_4SM904GMMA28MMA_64x128x16_F32BF16BF16_SSILNSO_5MajorE0ELSQ_1ELNSO_7ScaleInE1ELSR_1EEEEEENS4_6LayoutINS5_IJNSA_ILi2EEESB_SB_EEENS5_IJSB_NSA_ILi0EEESX_EEEEENS5_IJNS4_10UnderscoreES10_S10_EEEEENS4_13SM90_TMA_LOADENS4_14ComposedLayoutINS4_7SwizzleILi3ELi4ELi3EEENS4_18smem_ptr_flag_bitsILi16EEENSU_INS5_IJNSA_ILi8EEENSA_ILi64EEEEEENS5_IJS1A_SB_EEEEEEEvNS4_8identityES13_NS14_IS16_S18_NSU_INS5_IJS1A_S19_EEENS5_IJSB_S1A_EEEEEEEvS1F_EENS_8epilogue10collective6detail29Sm90TmaWarpSpecializedAdapterINS1M_15DefaultEpilogueISI_SJ_SJ_NS1L_6thread17LinearCombinationISI_Li1EffLNS1Q_9ScaleType4KindE0ELNS_15FloatRoundStyleE2ESI_EENS1_15EpilogueDefaultEEEEEvvEEEEvNT_6ParamsE --------------------------
	.section	.text._ZN7cutlass13device_kernelINS_4gemm6kernel13GemmUniversalIN4cute5tupleIJiiiiEEENS1_10collective13CollectiveMmaINS1_34MainloopSm90TmaGmmaWarpSpecializedILi2ENS5_IJNS4_1CILi1EEESB_SB_EEENS1_35KernelTmaWarpSpecializedCooperativeEEENS5_IJNSA_ILi256EEENSA_ILi128EEESG_EEENS_10bfloat16_tENS5_IJlSB_lEEESI_NS5_IJSB_llEEENS4_8TiledMMAINS4_8MMA_AtomIJNS4_4SM904GMMA28MMA_64x128x16_F32BF16BF16_SSILNSO_5MajorE0ELSQ_1ELNSO_7ScaleInE1ELSR_1EEEEEENS4_6LayoutINS5_IJNSA_ILi2EEESB_SB_EEENS5_IJSB_NSA_ILi0EEESX_EEEEENS5_IJNS4_10UnderscoreES10_S10_EEEEENS4_13SM90_TMA_LOADENS4_14ComposedLayoutINS4_7SwizzleILi3ELi4ELi3EEENS4_18smem_ptr_flag_bitsILi16EEENSU_INS5_IJNSA_ILi8EEENSA_ILi64EEEEEENS5_IJS1A_SB_EEEEEEEvNS4_8identityES13_NS14_IS16_S18_NSU_INS5_IJS1A_S19_EEENS5_IJSB_S1A_EEEEEEEvS1F_EENS_8epilogue10collective6detail29Sm90TmaWarpSpecializedAdapterINS1M_15DefaultEpilogueISI_SJ_SJ_NS1L_6thread17LinearCombinationISI_Li1EffLNS1Q_9ScaleType4KindE0ELNS_15FloatRoundStyleE2ESI_EENS1_15EpilogueDefaultEEEEEvvEEEEvNT_6ParamsE,"ax",@progbits
	.align	128
.text._ZN7cutlass13device_kernelINS_4gemm6kernel13GemmUniversalIN4cute5tupleIJiiiiEEENS1_10collective13CollectiveMmaINS1_34MainloopSm90TmaGmmaWarpSpecializedILi2ENS5_IJNS4_1CILi1EEESB_SB_EEENS1_35KernelTmaWarpSpecializedCooperativeEEENS5_IJNSA_ILi256EEENSA_ILi128EEESG_EEENS_10bfloat16_tENS5_IJlSB_lEEESI_NS5_IJSB_llEEENS4_8TiledMMAINS4_8MMA_AtomIJNS4_4SM904GMMA28MMA_64x128x16_F32BF16BF16_SSILNSO_5MajorE0ELSQ_1ELNSO_7ScaleInE1ELSR_1EEEEEENS4_6LayoutINS5_IJNSA_ILi2EEESB_SB_EEENS5_IJSB_NSA_ILi0EEESX_EEEEENS5_IJNS4_10UnderscoreES10_S10_EEEEENS4_13SM90_TMA_LOADENS4_14ComposedLayoutINS4_7SwizzleILi3ELi4ELi3EEENS4_18smem_ptr_flag_bitsILi16EEENSU_INS5_IJNSA_ILi8EEENSA_ILi64EEEEEENS5_IJS1A_SB_EEEEEEEvNS4_8identityES13_NS14_IS16_S18_NSU_INS5_IJS1A_S19_EEENS5_IJSB_S1A_EEEEEEEvS1F_EENS_8epilogue10collective6detail29Sm90TmaWarpSpecializedAdapterINS1M_15DefaultEpilogueISI_SJ_SJ_NS1L_6thread17LinearCombinationISI_Li1EffLNS1Q_9ScaleType4KindE0ELNS_15FloatRoundStyleE2ESI_EENS1_15EpilogueDefaultEEEEEvvEEEEvNT_6ParamsE:
        .type           _ZN7cutlass13device_kernelINS_4gemm6kernel13GemmUniversalIN4cute5tupleIJiiiiEEENS1_10collective13CollectiveMmaINS1_34MainloopSm90TmaGmmaWarpSpecializedILi2ENS5_IJNS4_1CILi1EEESB_SB_EEENS1_35KernelTmaWarpSpecializedCooperativeEEENS5_IJNSA_ILi256EEENSA_ILi128EEESG_EEENS_10bfloat16_tENS5_IJlSB_lEEESI_NS5_IJSB_llEEENS4_8TiledMMAINS4_8MMA_AtomIJNS4_4SM904GMMA28MMA_64x128x16_F32BF16BF16_SSILNSO_5MajorE0ELSQ_1ELNSO_7ScaleInE1ELSR_1EEEEEENS4_6LayoutINS5_IJNSA_ILi2EEESB_SB_EEENS5_IJSB_NSA_ILi0EEESX_EEEEENS5_IJNS4_10UnderscoreES10_S10_EEEEENS4_13SM90_TMA_LOADENS4_14ComposedLayoutINS4_7SwizzleILi3ELi4ELi3EEENS4_18smem_ptr_flag_bitsILi16EEENSU_INS5_IJNSA_ILi8EEENSA_ILi64EEEEEENS5_IJS1A_SB_EEEEEEEvNS4_8identityES13_NS14_IS16_S18_NSU_INS5_IJS1A_S19_EEENS5_IJSB_S1A_EEEEEEEvS1F_EENS_8epilogue10collective6detail29Sm90TmaWarpSpecializedAdapterINS1M_15DefaultEpilogueISI_SJ_SJ_NS1L_6thread17LinearCombinationISI_Li1EffLNS1Q_9ScaleType4KindE0ELNS_15FloatRoundStyleE2ESI_EENS1_15EpilogueDefaultEEEEEvvEEEEvNT_6ParamsE,@function
        .size           _ZN7cutlass13device_kernelINS_4gemm6kernel13GemmUniversalIN4cute5tupleIJiiiiEEENS1_10collective13CollectiveMmaINS1_34MainloopSm90TmaGmmaWarpSpecializedILi2ENS5_IJNS4_1CILi1EEESB_SB_EEENS1_35KernelTmaWarpSpecializedCooperativeEEENS5_IJNSA_ILi256EEENSA_ILi128EEESG_EEENS_10bfloat16_tENS5_IJlSB_lEEESI_NS5_IJSB_llEEENS4_8TiledMMAINS4_8MMA_AtomIJNS4_4SM904GMMA28MMA_64x128x16_F32BF16BF16_SSILNSO_5MajorE0ELSQ_1ELNSO_7ScaleInE1ELSR_1EEEEEENS4_6LayoutINS5_IJNSA_ILi2EEESB_SB_EEENS5_IJSB_NSA_ILi0EEESX_EEEEENS5_IJNS4_10UnderscoreES10_S10_EEEEENS4_13SM90_TMA_LOADENS4_14ComposedLayoutINS4_7SwizzleILi3ELi4ELi3EEENS4_18smem_ptr_flag_bitsILi16EEENSU_INS5_IJNSA_ILi8EEENSA_ILi64EEEEEENS5_IJS1A_SB_EEEEEEEvNS4_8identityES13_NS14_IS16_S18_NSU_INS5_IJS1A_S19_EEENS5_IJSB_S1A_EEEEEEEvS1F_EENS_8epilogue10collective6detail29Sm90TmaWarpSpecializedAdapterINS1M_15DefaultEpilogueISI_SJ_SJ_NS1L_6thread17LinearCombinationISI_Li1EffLNS1Q_9ScaleType4KindE0ELNS_15FloatRoundStyleE2ESI_EENS1_15EpilogueDefaultEEEEEvvEEEEvNT_6ParamsE,(.L_x_316 - _ZN7cutlass13device_kernelINS_4gemm6kernel13GemmUniversalIN4cute5tupleIJiiiiEEENS1_10collective13CollectiveMmaINS1_34MainloopSm90TmaGmmaWarpSpecializedILi2ENS5_IJNS4_1CILi1EEESB_SB_EEENS1_35KernelTmaWarpSpecializedCooperativeEEENS5_IJNSA_ILi256EEENSA_ILi128EEESG_EEENS_10bfloat16_tENS5_IJlSB_lEEESI_NS5_IJSB_llEEENS4_8TiledMMAINS4_8MMA_AtomIJNS4_4SM904GMMA28MMA_64x128x16_F32BF16BF16_SSILNSO_5MajorE0ELSQ_1ELNSO_7ScaleInE1ELSR_1EEEEEENS4_6LayoutINS5_IJNSA_ILi2EEESB_SB_EEENS5_IJSB_NSA_ILi0EEESX_EEEEENS5_IJNS4_10UnderscoreES10_S10_EEEEENS4_13SM90_TMA_LOADENS4_14ComposedLayoutINS4_7SwizzleILi3ELi4ELi3EEENS4_18smem_ptr_flag_bitsILi16EEENSU_INS5_IJNSA_ILi8EEENSA_ILi64EEEEEENS5_IJS1A_SB_EEEEEEEvNS4_8identityES13_NS14_IS16_S18_NSU_INS5_IJS1A_S19_EEENS5_IJSB_S1A_EEEEEEEvS1F_EENS_8epilogue10collective6detail29Sm90TmaWarpSpecializedAdapterINS1M_15DefaultEpilogueISI_SJ_SJ_NS1L_6thread17LinearCombinationISI_Li1EffLNS1Q_9ScaleType4KindE0ELNS_15FloatRoundStyleE2ESI_EENS1_15EpilogueDefaultEEEEEvvEEEEvNT_6ParamsE)
        .other          _ZN7cutlass13device_kernelINS_4gemm6kernel13GemmUniversalIN4cute5tupleIJiiiiEEENS1_10collective13CollectiveMmaINS1_34MainloopSm90TmaGmmaWarpSpecializedILi2ENS5_IJNS4_1CILi1EEESB_SB_EEENS1_35KernelTmaWarpSpecializedCooperativeEEENS5_IJNSA_ILi256EEENSA_ILi128EEESG_EEENS_10bfloat16_tENS5_IJlSB_lEEESI_NS5_IJSB_llEEENS4_8TiledMMAINS4_8MMA_AtomIJNS4_4SM904GMMA28MMA_64x128x16_F32BF16BF16_SSILNSO_5MajorE0ELSQ_1ELNSO_7ScaleInE1ELSR_1EEEEEENS4_6LayoutINS5_IJNSA_ILi2EEESB_SB_EEENS5_IJSB_NSA_ILi0EEESX_EEEEENS5_IJNS4_10UnderscoreES10_S10_EEEEENS4_13SM90_TMA_LOADENS4_14ComposedLayoutINS4_7SwizzleILi3ELi4ELi3EEENS4_18smem_ptr_flag_bitsILi16EEENSU_INS5_IJNSA_ILi8EEENSA_ILi64EEEEEENS5_IJS1A_SB_EEEEEEEvNS4_8identityES13_NS14_IS16_S18_NSU_INS5_IJS1A_S19_EEENS5_IJSB_S1A_EEEEEEEvS1F_EENS_8epilogue10collective6detail29Sm90TmaWarpSpecializedAdapterINS1M_15DefaultEpilogueISI_SJ_SJ_NS1L_6thread17LinearCombinationISI_Li1EffLNS1Q_9ScaleType4KindE0ELNS_15FloatRoundStyleE2ESI_EENS1_15EpilogueDefaultEEEEEvvEEEEvNT_6ParamsE,@"STO_CUDA_ENTRY STV_DEFAULT"
_ZN7cutlass13device_kernelINS_4gemm6kernel13GemmUniversalIN4cute5tupleIJiiiiEEENS1_10collective13CollectiveMmaINS1_34MainloopSm90TmaGmmaWarpSpecializedILi2ENS5_IJNS4_1CILi1EEESB_SB_EEENS1_35KernelTmaWarpSpecializedCooperativeEEENS5_IJNSA_ILi256EEENSA_ILi128EEESG_EEENS_10bfloat16_tENS5_IJlSB_lEEESI_NS5_IJSB_llEEENS4_8TiledMMAINS4_8MMA_AtomIJNS4_4SM904GMMA28MMA_64x128x16_F32BF16BF16_SSILNSO_5MajorE0ELSQ_1ELNSO_7ScaleInE1ELSR_1EEEEEENS4_6LayoutINS5_IJNSA_ILi2EEESB_SB_EEENS5_IJSB_NSA_ILi0EEESX_EEEEENS5_IJNS4_10UnderscoreES10_S10_EEEEENS4_13SM90_TMA_LOADENS4_14ComposedLayoutINS4_7SwizzleILi3ELi4ELi3EEENS4_18smem_ptr_flag_bitsILi16EEENSU_INS5_IJNSA_ILi8EEENSA_ILi64EEEEEENS5_IJS1A_SB_EEEEEEEvNS4_8identityES13_NS14_IS16_S18_NSU_INS5_IJS1A_S19_EEENS5_IJSB_S1A_EEEEEEEvS1F_EENS_8epilogue10collective6detail29Sm90TmaWarpSpecializedAdapterINS1M_15DefaultEpilogueISI_SJ_SJ_NS1L_6thread17LinearCombinationISI_Li1EffLNS1Q_9ScaleType4KindE0ELNS_15FloatRoundStyleE2ESI_EENS1_15EpilogueDefaultEEEEEvvEEEEvNT_6ParamsE:
[----:B------:R-:W0:Y:S01]  /*0000*/  LDC R1, c[0x0][0x28] ;  /* 0x00000a00ff017b82 */ /* 0x000e220000000800 */
[----:B------:R-:W1:Y:S01]  /*0010*/  S2R R18, SR_TID.X ;  /* 0x0000000000127919 */ /* 0x000e620000002100 */
[----:B------:R-:W-:Y:S01]  /*0020*/  ELECT P0, URZ, PT ;  /* 0x00000000003f782f */ /* 0x000fe20003800000 */
[----:B------:R-:W-:Y:S01]  /*0030*/  BSSY B0, `(.L_x_0) ;  /* 0x000000f000007945 */ /* 0x000fe20003800000 */
[--C-:B-1----:R-:W-:Y:S02]  /*0040*/  SHF.R.U32.HI R0, RZ, 0x5, R18.reuse ;  /* 0x00000005ff007819 */ /* 0x102fe40000011612 */
[----:B------:R-:W-:-:S03]  /*0050*/  SHF.R.U32.HI R22, RZ, 0x7, R18 ;  /* 0x00000007ff167819 */ /* 0x000fc60000011612 */
[----:B------:R-:W1:Y:S04]  /*0060*/  SHFL.IDX PT, R5, R0, RZ, 0x1f ;  /* 0x00001fff00057589 */ /* 0x000e6800000e0000 */
[----:B------:R2:W3:Y:S01]  /*0070*/  SHFL.IDX PT, R8, R22, RZ, 0x1f ;  /* 0x00001fff16087589 */ /* 0x0004e200000e0000 */
[----:B-1----:R-:W-:-:S13]  /*0080*/  ISETP.NE.OR P0, PT, R5, RZ, !P0 ;  /* 0x000000ff0500720c */ /* 0x002fda0004705670 */
[----:B0-23--:R-:W-:Y:S05]  /*0090*/  @P0 BRA `(.L_x_1) ;  /* 0x0000000000200947 */ /* 0x00dfea0003800000 */
[----:B------:R-:W-:Y:S02]  /*00a0*/  ULDC.64 UR4, c[0x0][0x198] ;  /* 0x0000660000047ab9 */ /* 0x000fe40000000a00 */
[----:B------:R-:W-:Y:S02]  /*00b0*/  UIADD3 UR6, UP0, UR4, 0xf0, URZ ;  /* 0x000000f004067890 */ /* 0x000fe4000ff1e03f */
[----:B------:R-:W-:Y:S02]  /*00c0*/  UIADD3 UR4, UP1, UR4, 0x1f0, URZ ;  /* 0x000001f004047890 */ /* 0x000fe4000ff3e03f */
[----:B------:R-:W-:Y:S02]  /*00d0*/  UIADD3.X UR7, URZ, UR5, URZ, UP0, !UPT ;  /* 0x000000053f077290 */ /* 0x000fe400087fe43f */
[----:B------:R-:W-:-:S07]  /*00e0*/  UIADD3.X UR5, URZ, UR5, URZ, UP1, !UPT ;  /* 0x000000053f057290 */ /* 0x000fce0008ffe43f */
[----:B------:R0:W-:Y:S02]  /*00f0*/  UTMACCTL.PF [UR6] ;  /* 0x00000000060079b9 */ /* 0x0001e40008040000 */
[----:B------:R0:W-:Y:S02]  /*0100*/  UTMACCTL.PF [UR4] ;  /* 0x00000000040079b9 */ /* 0x0001e40008040000 */
[----:B0-----:R-:W-:Y:S01]  /*0110*/  NOP ;  /* 0x0000000000007918 */ /* 0x001fe20000000000 */
.L_x_1:
[----:B------:R-:W-:Y:S05]  /*0120*/  BSYNC B0 ;  /* 0x0000000000007941 */ /* 0x000fea0003800000 */
.L_x_0:
[----:B------:R-:W0:Y:S02]  /*0130*/  SHFL.IDX PT, R2, R0, RZ, 0x1f ;  /* 0x00001fff00027589 */ /* 0x000e2400000e0000 */
[----:B0-----:R-:W-:-:S13]  /*0140*/  ISETP.NE.AND P0, PT, R2, RZ, PT ;  /* 0x000000ff0200720c */ /* 0x001fda0003f05270 */
[----:B------:R-:W-:Y:S05]  /*0150*/  @P0 BRA `(.L_x_2) ;  /* 0x0000000000480947 */ /* 0x000fea0003800000 */
[----:B------:R-:W0:Y:S01]  /*0160*/  S2UR UR8, SR_CgaCtaId ;  /* 0x00000000000879c3 */ /* 0x000e220000008800 */
[----:B------:R-:W-:Y:S01]  /*0170*/  UMOV UR4, 0x400 ;  /* 0x0000040000047882 */ /* 0x000fe20000000000 */
[----:B------:R-:W-:Y:S01]  /*0180*/  UMOV UR5, 0x1 ;  /* 0x0000000100057882 */ /* 0x000fe20000000000 */
[----:B------:R-:W-:Y:S01]  /*0190*/  UMOV UR6, 0x100 ;  /* 0x0000010000067882 */ /* 0x000fe20000000000 */
[----:B------:R-:W-:Y:S01]  /*01a0*/  ELECT P0, URZ, PT ;  /* 0x00000000003f782f */ /* 0x000fe20003800000 */
[----:B------:R-:W-:-:S04]  /*01b0*/  UIADD3 UR6, -UR6, 0x100000, URZ ;  /* 0x0010000006067890 */ /* 0x000fc8000fffe13f */
[----:B------:R-:W-:Y:S02]  /*01c0*/  USHF.L.U32 UR7, UR6, 0xb, URZ ;  /* 0x0000000b06077899 */ /* 0x000fe4000800063f */
[----:B------:R-:W-:Y:S02]  /*01d0*/  USHF.L.U32 UR6, UR6, 0x1, URZ ;  /* 0x0000000106067899 */ /* 0x000fe4000800063f */
[----:B0-----:R-:W-:Y:S02]  /*01e0*/  ULEA UR8, UR8, UR4, 0x18 ;  /* 0x0000000408087291 */ /* 0x001fe4000f8ec03f */
[----:B------:R-:W-:-:S04]  /*01f0*/  UIADD3 UR4, -UR5, 0x100000, URZ ;  /* 0x0010000005047890 */ /* 0x000fc8000fffe13f */
[----:B------:R-:W-:Y:S02]  /*0200*/  USHF.L.U32 UR5, UR4, 0xb, URZ ;  /* 0x0000000b04057899 */ /* 0x000fe4000800063f */
[----:B------:R-:W-:Y:S01]  /*0210*/  USHF.L.U32 UR4, UR4, 0x1, URZ ;  /* 0x0000000104047899 */ /* 0x000fe2000800063f */
[----:B------:R-:W0:Y:S11]  /*0220*/  FENCE.VIEW.ASYNC.S ;  /* 0x00000000000073c6 */ /* 0x000e360000000000 */
[----:B0-----:R0:W1:Y:S01]  /*0230*/  SYNCS.EXCH.64 URZ, [UR8], UR4 ;  /* 0x00000004083f75b2 */ /* 0x0010620008000100 */
[----:B------:R0:W2:Y:S01]  /*0240*/  SYNCS.EXCH.64 URZ, [UR8+0x10], UR6 ;  /* 0x00001006083f75b2 */ /* 0x0000a20008000100 */
[----:B------:R0:W3:Y:S01]  /*0250*/  SYNCS.EXCH.64 URZ, [UR8+0x8], UR4 ;  /* 0x00000804083f75b2 */ /* 0x0000e20008000100 */
[----:B------:R0:W4:Y:S01]  /*0260*/  SYNCS.EXCH.64 URZ, [UR8+0x18], UR6 ;  /* 0x00001806083f75b2 */ /* 0x0001220008000100 */
[----:B------:R-:W-:Y:S01]  /*0270*/  NOP ;  /* 0x0000000000007918 */ /* 0x000fe20000000000 */
.L_x_2:
[----:B------:R-:W5:Y:S01]  /*0280*/  SHFL.IDX PT, R0, R0, RZ, 0x1f ;  /* 0x00001fff00007589 */ /* 0x000f6200000e0000 */
[----:B------:R-:W-:Y:S01]  /*0290*/  ELECT P0, URZ, PT ;  /* 0x00000000003f782f */ /* 0x000fe20003800000 */
[----:B------:R-:W1:Y:S01]  /*02a0*/  LDC R2, c[0x0][0x65c] ;  /* 0x00019700ff027b82 */ /* 0x000e620000000800 */
[----:B------:R-:W-:Y:S01]  /*02b0*/  SHF.R.S32.HI R6, RZ, 0x1f, R5 ;  /* 0x0000001fff067819 */ /* 0x000fe20000011405 */
[----:B------:R-:W2:Y:S01]  /*02c0*/  S2R R3, SR_CTAID.Y ;  /* 0x0000000000037919 */ /* 0x000ea20000002600 */
[----:B0-----:R-:W-:Y:S01]  /*02d0*/  UMOV UR4, 0x20 ;  /* 0x0000002000047882 */ /* 0x001fe20000000000 */
[----:B------:R-:W-:Y:S01]  /*02e0*/  ISETP.NE.AND P2, PT, R8, RZ, PT ;  /* 0x000000ff0800720c */ /* 0x000fe20003f45270 */
[----:B------:R-:W-:Y:S01]  /*02f0*/  NOP ;  /* 0x0000000000007918 */ /* 0x000fe20000000000 */
[----:B------:R-:W0:Y:S01]  /*0300*/  S2R R4, SR_CTAID.X ;  /* 0x0000000000047919 */ /* 0x000e220000002500 */
[----:B------:R-:W-:Y:S01]  /*0310*/  LEA.HI R6, R6, R5, RZ, 0x2 ;  /* 0x0000000506067211 */ /* 0x000fe200078f10ff */
[----:B------:R-:W-:Y:S01]  /*0320*/  NOP ;  /* 0x0000000000007918 */ /* 0x000fe20000000000 */
[----:B-----5:R-:W-:-:S02]  /*0330*/  ISETP.NE.OR P0, PT, R0, RZ, !P0 ;  /* 0x000000ff0000720c */ /* 0x020fc40004705670 */
[----:B-1----:R-:W-:-:S04]  /*0340*/  ISETP.NE.AND P3, PT, R2, 0x1, PT ;  /* 0x000000010200780c */ /* 0x002fc80003f65270 */
[----:B------:R-:W-:Y:S02]  /*0350*/  P2R R0, PR, RZ, 0x8 ;  /* 0x00000008ff007803 */ /* 0x000fe40000000000 */
[----:B------:R-:W-:-:S05]  /*0360*/  LOP3.LUT R0, R6, 0xfffffffc, RZ, 0xc0, !PT ;  /* 0xfffffffc06007812 */ /* 0x000fca00078ec0ff */
[----:B------:R-:W-:Y:S01]  /*0370*/  VOTEU.ALL UP0, P0 ;  /* 0x00000000003f7886 */ /* 0x000fe20000000000 */
[----:B------:R-:W-:Y:S01]  /*0380*/  IMAD.IADD R0, R5, 0x1, -R0 ;  /* 0x0000000105007824 */ /* 0x000fe200078e0a00 */
[----:B------:R-:W0:Y:S01]  /*0390*/  @P3 LDC R17, c[0x0][0x10] ;  /* 0x00000400ff113b82 */ /* 0x000e220000000800 */
[----:B------:R-:W-:Y:S01]  /*03a0*/  VOTEU.ALL UP1, P0 ;  /* 0x00000000003f7886 */ /* 0x000fe20000020000 */
[----:B--2---:R-:W-:Y:S01]  /*03b0*/  @P3 IMAD.MOV.U32 R6, RZ, RZ, R3 ;  /* 0x000000ffff063224 */ /* 0x004fe200078e0003 */
[----:B------:R-:W-:Y:S01]  /*03c0*/  @!UP0 UMOV UR6, 0x400 ;  /* 0x0000040000068882 */ /* 0x000fe20000000000 */
[----:B------:R-:W-:-:S04]  /*03d0*/  @!UP0 UIADD3 UR4, -UR4, 0x100000, URZ ;  /* 0x0010000004048890 */ /* 0x000fc8000fffe13f */
[----:B------:R-:W-:Y:S02]  /*03e0*/  @!UP0 USHF.L.U32 UR5, UR4, 0xb, URZ ;  /* 0x0000000b04058899 */ /* 0x000fe4000800063f */
[----:B------:R-:W-:Y:S01]  /*03f0*/  @!UP0 USHF.L.U32 UR4, UR4, 0x1, URZ ;  /* 0x0000000104048899 */ /* 0x000fe2000800063f */
[----:B------:R-:W-:Y:S02]  /*0400*/  @P3 IMAD.MOV.U32 R7, RZ, RZ, RZ ;  /* 0x000000ffff073224 */ /* 0x000fe400078e00ff */
[----:B------:R-:W-:Y:S01]  /*0410*/  IMAD.MOV.U32 R5, RZ, RZ, RZ ;  /* 0x000000ffff057224 */ /* 0x000fe200078e00ff */
[----:B------:R-:W1:Y:S01]  /*0420*/  @!UP0 S2UR UR7, SR_CgaCtaId ;  /* 0x00000000000789c3 */ /* 0x000e620000008800 */
[----:B------:R-:W-:-:S07]  /*0430*/  @P3 IMAD.MOV.U32 R11, RZ, RZ, RZ ;  /* 0x000000ffff0b3224 */ /* 0x000fce00078e00ff */
[----:B------:R-:W2:Y:S01]  /*0440*/  @!P3 LDC R9, c[0x0][0xc] ;  /* 0x00000300ff09bb82 */ /* 0x000ea20000000800 */
[----:B0-----:R-:W-:-:S04]  /*0450*/  @P3 IMAD.WIDE.U32 R16, R4, R17, R6 ;  /* 0x0000001104103225 */ /* 0x001fc800078e0006 */
[----:B------:R-:W-:Y:S01]  /*0460*/  @P3 IMAD.IADD R17, R17, 0x1, R11 ;  /* 0x0000000111113824 */ /* 0x000fe200078e020b */
[----:B-1----:R-:W-:Y:S01]  /*0470*/  @!UP0 ULEA UR6, UR7, UR6, 0x18 ;  /* 0x0000000607068291 */ /* 0x002fe2000f8ec03f */
[----:B------:R-:W-:Y:S01]  /*0480*/  VOTEU.ALL UP0, P0 ;  /* 0x00000000003f7886 */ /* 0x000fe20000000000 */
[----:B------:R-:W-:-:S04]  /*0490*/  ISETP.NE.AND P0, PT, R0, 0x3, PT ;  /* 0x000000030000780c */ /* 0x000fc80003f05270 */
[----:B------:R-:W-:Y:S01]  /*04a0*/  ISETP.EQ.OR P0, PT, R0, RZ, !P0 ;  /* 0x000000ff0000720c */ /* 0x000fe20004702670 */
[----:B--2---:R-:W-:-:S03]  /*04b0*/  @!P3 IMAD.WIDE.U32 R6, R9, R3, R4 ;  /* 0x000000030906b225 */ /* 0x004fc600078e0004 */
[C---:B------:R-:W-:Y:S01]  /*04c0*/  ISETP.EQ.AND P0, PT, R8.reuse, RZ, P0 ;  /* 0x000000ff0800720c */ /* 0x040fe20000702270 */
[----:B------:R-:W-:Y:S01]  /*04d0*/  VIADD R8, R8, 0xffffffff ;  /* 0xffffffff08087836 */ /* 0x000fe20000000000 */
[----:B------:R-:W0:Y:S02]  /*04e0*/  FENCE.VIEW.ASYNC.S ;  /* 0x00000000000073c6 */ /* 0x000e240000000000 */
[----:B0-----:R0:W3:Y:S01]  /*04f0*/  @!UP0 SYNCS.EXCH.64 URZ, [UR6+0x30], UR4 ;  /* 0x00003004063f85b2 */ /* 0x0010e20008000100 */
[----:B------:R-:W-:Y:S01]  /*0500*/  @!P3 IMAD.MOV.U32 R16, RZ, RZ, R6 ;  /* 0x000000ffff10b224 */ /* 0x000fe200078e0006 */
[----:B------:R-:W-:Y:S01]  /*0510*/  SEL R19, RZ, 0x1, !P0 ;  /* 0x00000001ff137807 */ /* 0x000fe20004000000 */
[----:B------:R-:W-:Y:S01]  /*0520*/  @!P3 IMAD.MOV.U32 R17, RZ, RZ, R7 ;  /* 0x000000ffff11b224 */ /* 0x000fe200078e0007 */
[----:B------:R-:W-:-:S04]  /*0530*/  ISETP.GE.U32.AND P1, PT, R8, 0x2, PT ;  /* 0x000000020800780c */ /* 0x000fc80003f26070 */
[----:B------:R-:W-:Y:S01]  /*0540*/  SEL R19, R19, 0x2, P1 ;  /* 0x0000000213137807 */ /* 0x000fe20000800000 */
[----:B------:R0:W3:Y:S01]  /*0550*/  @!UP1 SYNCS.EXCH.64 URZ, [UR6+0x38], UR4 ;  /* 0x00003804063f95b2 */ /* 0x0000e20008000100 */
[----:B------:R-:W-:Y:S01]  /*0560*/  NOP ;  /* 0x0000000000007918 */ /* 0x000fe20000000000 */
[----:B---34-:R-:W-:Y:S06]  /*0570*/  BAR.SYNC.DEFER_BLOCKING 0x0 ;  /* 0x0000000000007b1d */ /* 0x018fec0000010000 */
[----:B------:R-:W-:Y:S05]  /*0580*/  @!P2 BRA `(.L_x_3) ;  /* 0x000000ac0008a947 */ /* 0x000fea0003800000 */
[----:B------:R-:W-:-:S13]  /*0590*/  ISETP.GT.U32.AND P0, PT, R8, 0x1, PT ;  /* 0x000000010800780c */ /* 0x000fda0003f04070 */
[----:B0-----:R-:W-:Y:S05]  /*05a0*/  @P0 EXIT ;  /* 0x000000000000094d */ /* 0x001fea0003800000 */
[----:B------:R-:W-:Y:S01]  /*05b0*/  ULDC.64 UR4, c[0x0][0x650] ;  /* 0x0001940000047ab9 */ /* 0x000fe20000000a00 */
[----:B------:R-:W-:Y:S01]  /*05c0*/  PRMT R0, RZ, 0x7610, R0 ;  /* 0x00007610ff007816 */ /* 0x000fe20000000000 */
[----:B------:R-:W-:Y:S01]  /*05d0*/  IMAD.MOV.U32 R153, RZ, RZ, -0x1 ;  /* 0xffffffffff997424 */ /* 0x000fe200078e00ff */
[----:B------:R-:W-:Y:S01]  /*05e0*/  ISETP.GE.U32.AND P0, PT, R16, UR4, PT ;  /* 0x0000000410007c0c */ /* 0x000fe2000bf06070 */
[----:B------:R-:W-:Y:S01]  /*05f0*/  IMAD.MOV.U32 R23, RZ, RZ, -0x1 ;  /* 0xffffffffff177424 */ /* 0x000fe200078e00ff */
[----:B------:R-:W-:Y:S02]  /*0600*/  MOV R152, 0xffffffff ;  /* 0xffffffff00987802 */ /* 0x000fe40000000f00 */
[----:B------:R-:W-:-:S13]  /*0610*/  ISETP.GE.U32.AND.EX P0, PT, R17, UR5, PT, P0 ;  /* 0x0000000511007c0c */ /* 0x000fda000bf06100 */
[----:B------:R-:W-:Y:S05]  /*0620*/  @P0 BRA `(.L_x_4) ;  /* 0x0000000400540947 */ /* 0x000fea0003800000 */
[----:B------:R-:W0:Y:S01]  /*0630*/  LDC.64 R14, c[0x0][0x628] ;  /* 0x00018a00ff0e7b82 */ /* 0x000e220000000a00 */
[----:B------:R-:W-:Y:S02]  /*0640*/  IMAD.MOV.U32 R6, RZ, RZ, R16 ;  /* 0x000000ffff067224 */ /* 0x000fe400078e0010 */
[----:B------:R-:W-:-:S05]  /*0650*/  IMAD.MOV.U32 R7, RZ, RZ, R17 ;  /* 0x000000ffff077224 */ /* 0x000fca00078e0011 */
[----:B------:R-:W1:Y:S08]  /*0660*/  LDC R0, c[0x0][0x630] ;  /* 0x00018c00ff007b82 */ /* 0x000e700000000800 */
[----:B------:R-:W2:Y:S01]  /*0670*/  LDC.64 R20, c[0x0][0x620] ;  /* 0x00018800ff147b82 */ /* 0x000ea20000000a00 */
[----:B0-----:R-:W-:-:S04]  /*0680*/  ISETP.NE.U32.AND P0, PT, R14, RZ, PT ;  /* 0x000000ff0e00720c */ /* 0x001fc80003f05070 */
[----:B------:R-:W-:-:S13]  /*0690*/  ISETP.NE.AND.EX P0, PT, R15, RZ, PT, P0 ;  /* 0x000000ff0f00720c */ /* 0x000fda0003f05300 */
[----:B-12---:R-:W-:Y:S05]  /*06a0*/  @!P0 BRA `(.L_x_5) ;  /* 0x0000000000288947 */ /* 0x006fea0003800000 */
[----:B------:R-:W0:Y:S02]  /*06b0*/  LDC R11, c[0x0][0x634] ;  /* 0x00018d00ff0b7b82 */ /* 0x000e240000000800 */
[----:B0-----:R-:W-:-:S05]  /*06c0*/  IADD3 R11, P0, R16, R11, RZ ;  /* 0x0000000b100b7210 */ /* 0x001fca0007f1e0ff */
[----:B------:R-:W-:-:S04]  /*06d0*/  IMAD.X R13, RZ, RZ, R17, P0 ;  /* 0x000000ffff0d7224 */ /* 0x000fc800000e0611 */
[----:B------:R-:W-:-:S04]  /*06e0*/  IMAD.WIDE.U32 R6, R13, R14, RZ ;  /* 0x0000000e0d067225 */ /* 0x000fc800078e00ff */
[----:B------:R-:W-:-:S04]  /*06f0*/  IMAD.WIDE.U32 R8, P0, R11, R15, R6 ;  /* 0x0000000f0b087225 */ /* 0x000fc80007800006 */
[----:B------:R-:W-:-:S04]  /*0700*/  IMAD.WIDE.U32 R6, R11, R14, RZ ;  /* 0x0000000e0b067225 */ /* 0x000fc800078e00ff */
[----:B------:R-:W-:Y:S01]  /*0710*/  IMAD.X R11, RZ, RZ, RZ, P0 ;  /* 0x000000ffff0b7224 */ /* 0x000fe200000e06ff */
[----:B------:R-:W-:Y:S01]  /*0720*/  IADD3 RZ, P0, R7, R8, RZ ;  /* 0x0000000807ff7210 */ /* 0x000fe20007f1e0ff */
[----:B------:R-:W-:-:S04]  /*0730*/  IMAD.MOV.U32 R10, RZ, RZ, R9 ;  /* 0x000000ffff0a7224 */ /* 0x000fc800078e0009 */
[----:B------:R-:W-:-:S08]  /*0740*/  IMAD.WIDE.U32.X R6, R13, R15, R10, P0 ;  /* 0x0000000f0d067225 */ /* 0x000fd000000e040a */
.L_x_5:
[-CC-:B------:R-:W-:Y:S01]  /*0750*/  SHF.R.U64 R23, R6, R0.reuse, R7.reuse ;  /* 0x0000000006177219 */ /* 0x180fe20000001207 */
[----:B------:R-:W0:Y:S01]  /*0760*/  LDC R10, c[0x0][0x618] ;  /* 0x00018600ff0a7b82 */ /* 0x000e220000000800 */
[----:B------:R-:W-:Y:S01]  /*0770*/  SHF.R.U32.HI R5, RZ, R0, R7 ;  /* 0x00000000ff057219 */ /* 0x000fe20000011607 */
[----:B------:R-:W-:Y:S01]  /*0780*/  ULDC UR4, c[0x0][0x150] ;  /* 0x0000540000047ab9 */ /* 0x000fe20000000800 */
[----:B------:R-:W-:Y:S02]  /*0790*/  IADD3 R9, P0, RZ, -R23, RZ ;  /* 0x80000017ff097210 */ /* 0x000fe40007f1e0ff */
[----:B------:R-:W-:-:S03]  /*07a0*/  I2FP.F32.U32 R0, R4 ;  /* 0x0000000400007245 */ /* 0x000fc60000201000 */
[----:B------:R-:W1:Y:S01]  /*07b0*/  LDC.64 R28, c[0x0][0x640] ;  /* 0x00019000ff1c7b82 */ /* 0x000e620000000a00 */
[----:B------:R-:W-:Y:S02]  /*07c0*/  IMAD.X R11, RZ, RZ, ~R5, P0 ;  /* 0x000000ffff0b7224 */ /* 0x000fe400000e0e05 */
[----:B------:R-:W-:Y:S01]  /*07d0*/  FMUL R0, R0, UR4 ;  /* 0x0000000400007c20 */ /* 0x000fe20008400000 */
[----:B------:R-:W-:Y:S01]  /*07e0*/  IMAD.WIDE.U32 R6, R9, R20, R16 ;  /* 0x0000001409067225 */ /* 0x000fe200078e0010 */
[----:B------:R-:W-:-:S03]  /*07f0*/  ULDC UR4, c[0x0][0x154] ;  /* 0x0000550000047ab9 */ /* 0x000fc60000000800 */
[----:B------:R-:W-:Y:S01]  /*0800*/  IMAD R8, R11, R20, RZ ;  /* 0x000000140b087224 */ /* 0x000fe200078e02ff */
[----:B------:R-:W2:Y:S01]  /*0810*/  LDC R5, c[0x0][0x144] ;  /* 0x00005100ff057b82 */ /* 0x000ea20000000800 */
[----:B------:R-:W3:Y:S02]  /*0820*/  F2I.U32.TRUNC.NTZ R0, R0 ;  /* 0x0000000000007305 */ /* 0x000ee4000020f000 */
[----:B------:R-:W-:-:S05]  /*0830*/  IMAD R9, R9, R21, R8 ;  /* 0x0000001509097224 */ /* 0x000fca00078e0208 */
[----:B------:R-:W4:Y:S01]  /*0840*/  LDC R12, c[0x0][0x608] ;  /* 0x00018200ff0c7b82 */ /* 0x000f220000000800 */
[----:B------:R-:W-:Y:S01]  /*0850*/  IADD3 R7, R7, R9, RZ ;  /* 0x0000000907077210 */ /* 0x000fe20007ffe0ff */
[----:B------:R-:W-:-:S03]  /*0860*/  IMAD.MOV.U32 R9, RZ, RZ, -0x1 ;  /* 0xffffffffff097424 */ /* 0x000fc600078e00ff */
[-CC-:B0-----:R-:W-:Y:S02]  /*0870*/  SHF.R.U64 R20, R6, R10.reuse, R7.reuse ;  /* 0x0000000a06147219 */ /* 0x181fe40000001207 */
[----:B------:R-:W-:Y:S01]  /*0880*/  I2FP.F32.U32 R6, R3 ;  /* 0x0000000300067245 */ /* 0x000fe20000201000 */
[----:B------:R-:W0:Y:S01]  /*0890*/  LDC R26, c[0x0][0x658] ;  /* 0x00019600ff1a7b82 */ /* 0x000e220000000800 */
[----:B-1----:R-:W-:Y:S01]  /*08a0*/  ISETP.NE.U32.AND P0, PT, R28, RZ, PT ;  /* 0x000000ff1c00720c */ /* 0x002fe20003f05070 */
[----:B---3--:R-:W-:Y:S01]  /*08b0*/  IMAD.MOV R8, RZ, RZ, -R0 ;  /* 0x000000ffff087224 */ /* 0x008fe200078e0a00 */
[----:B------:R-:W-:Y:S01]  /*08c0*/  SHF.R.U32.HI R7, RZ, R10, R7 ;  /* 0x0000000aff077219 */ /* 0x000fe20000011607 */
[----:B------:R-:W-:Y:S01]  /*08d0*/  FMUL R6, R6, UR4 ;  /* 0x0000000406067c20 */ /* 0x000fe20008400000 */
[----:B------:R-:W-:-:S03]  /*08e0*/  ISETP.NE.AND.EX P0, PT, R29, RZ, PT, P0 ;  /* 0x000000ff1d00720c */ /* 0x000fc60003f05300 */
[----:B------:R-:W1:Y:S01]  /*08f0*/  LDC R14, c[0x0][0x148] ;  /* 0x00005200ff0e7b82 */ /* 0x000e620000000800 */
[----:B--2---:R-:W-:-:S07]  /*0900*/  IMAD R0, R5, R8, R4 ;  /* 0x0000000805007224 */ /* 0x004fce00078e0204 */
[----:B------:R-:W2:Y:S01]  /*0910*/  LDC R24, c[0x0][0x600] ;  /* 0x00018000ff187b82 */ /* 0x000ea20000000800 */
[-CC-:B----4-:R-:W-:Y:S02]  /*0920*/  SHF.R.U64 R30, R20, R12.reuse, R7.reuse ;  /* 0x0000000c141e7219 */ /* 0x190fe40000001207 */
[----:B------:R-:W-:Y:S01]  /*0930*/  SHF.R.U32.HI R5, RZ, R12, R7 ;  /* 0x0000000cff057219 */ /* 0x000fe20000011607 */
[----:B------:R-:W-:Y:S01]  /*0940*/  IMAD.MOV.U32 R7, RZ, RZ, 0x1 ;  /* 0x00000001ff077424 */ /* 0x000fe200078e00ff */
[----:B------:R3:W4:Y:S03]  /*0950*/  F2I.U32.TRUNC.NTZ R12, R6 ;  /* 0x00000006000c7305 */ /* 0x000726000020f000 */
[----:B------:R-:W1:Y:S01]  /*0960*/  LDC R15, c[0x0][0x648] ;  /* 0x00019200ff0f7b82 */ /* 0x000e620000000800 */
[-C--:B0-----:R-:W-:Y:S02]  /*0970*/  SHF.L.U32 R4, R9, R26.reuse, RZ ;  /* 0x0000001a09047219 */ /* 0x081fe400000006ff */
[----:B------:R-:W-:-:S02]  /*0980*/  SHF.R.U64 R32, R30, R26, R5 ;  /* 0x0000001a1e207219 */ /* 0x000fc40000001205 */
[----:B------:R-:W-:Y:S02]  /*0990*/  LOP3.LUT R11, RZ, R4, RZ, 0x33, !PT ;  /* 0x00000004ff0b7212 */ /* 0x000fe400078e33ff */
[-C--:B------:R-:W-:Y:S01]  /*09a0*/  SHF.R.U32.HI R5, RZ, R26.reuse, R5 ;  /* 0x0000001aff057219 */ /* 0x080fe20000011605 */
[----:B------:R-:W0:Y:S01]  /*09b0*/  LDC R21, c[0x0][0x638] ;  /* 0x00018e00ff157b82 */ /* 0x000e220000000800 */
[----:B------:R-:W-:Y:S01]  /*09c0*/  SHF.L.U32 R10, R7, R26, RZ ;  /* 0x0000001a070a7219 */ /* 0x000fe200000006ff */
[----:B------:R-:W-:-:S06]  /*09d0*/  IMAD.MOV.U32 R4, RZ, RZ, R32 ;  /* 0x000000ffff047224 */ /* 0x000fcc00078e0020 */
[----:B------:R-:W0:Y:S01]  /*09e0*/  LDC R152, c[0x0][0x610] ;  /* 0x00018400ff987b82 */ /* 0x000e220000000800 */
[----:B---34-:R-:W-:Y:S05]  /*09f0*/  @!P0 BRA `(.L_x_6) ;  /* 0x0000000000288947 */ /* 0x018fea0003800000 */
[----:B------:R-:W3:Y:S02]  /*0a00*/  LDC R9, c[0x0][0x64c] ;  /* 0x00019300ff097b82 */ /* 0x000ee40000000800 */
[----:B---3--:R-:W-:-:S05]  /*0a10*/  IADD3 R9, P0, R32, R9, RZ ;  /* 0x0000000920097210 */ /* 0x008fca0007f1e0ff */
        /* <DEDUP_REMOVED lines=8> */
.L_x_6:
[----:B-1----:R-:W-:Y:S01]  /*0aa0*/  SHF.R.U64 R4, R4, R15, R5 ;  /* 0x0000000f04047219 */ /* 0x002fe20000001205 */
[----:B------:R-:W-:Y:S01]  /*0ab0*/  IMAD.MOV R12, RZ, RZ, -R12 ;  /* 0x000000ffff0c7224 */ /* 0x000fe200078e0a0c */
[----:B------:R-:W-:Y:S02]  /*0ac0*/  LOP3.LUT R11, R30, R11, RZ, 0xc0, !PT ;  /* 0x0000000b1e0b7212 */ /* 0x000fe400078ec0ff */
[----:B--2---:R-:W-:Y:S01]  /*0ad0*/  IADD3 R5, R24, -0x1, RZ ;  /* 0xffffffff18057810 */ /* 0x004fe20007ffe0ff */
[----:B------:R-:W-:Y:S02]  /*0ae0*/  IMAD.MOV R6, RZ, RZ, -R4 ;  /* 0x000000ffff067224 */ /* 0x000fe400078e0a04 */
[----:B------:R-:W-:Y:S01]  /*0af0*/  @P3 IMAD R0, R14, R12, R3 ;  /* 0x0000000c0e003224 */ /* 0x000fe200078e0203 */
[----:B------:R-:W-:Y:S01]  /*0b00*/  LOP3.LUT R5, R20, R5, RZ, 0xc0, !PT ;  /* 0x0000000514057212 */ /* 0x000fe200078ec0ff */
[----:B------:R-:W-:Y:S02]  /*0b10*/  IMAD R11, R10, R4, R11 ;  /* 0x000000040a0b7224 */ /* 0x000fe400078e020b */
[----:B0-----:R-:W-:-:S02]  /*0b20*/  IMAD R3, R6, R21, R32 ;  /* 0x0000001506037224 */ /* 0x001fc400078e0220 */
[----:B------:R-:W-:Y:S02]  /*0b30*/  IMAD R152, R11, R152, R0 ;  /* 0x000000980b987224 */ /* 0x000fe400078e0200 */
[----:B------:R-:W-:Y:S02]  /*0b40*/  IMAD R3, R3, R24, R5 ;  /* 0x0000001803037224 */ /* 0x000fe400078e0205 */
[----:B------:R-:W-:-:S03]  /*0b50*/  IMAD.MOV.U32 R0, RZ, RZ, 0x1 ;  /* 0x00000001ff007424 */ /* 0x000fc600078e00ff */
[----:B------:R-:W-:Y:S02]  /*0b60*/  SEL R153, R3, R152, !P3 ;  /* 0x0000009803997207 */ /* 0x000fe40005800000 */
[----:B------:R-:W-:-:S07]  /*0b70*/  SEL R152, R152, R3, !P3 ;  /* 0x0000000398987207 */ /* 0x000fce0005800000 */
.L_x_4:
[----:B------:R-:W-:-:S08]  /*0b80*/  NOP ;  /* 0x0000000000007918 */ /* 0x000fd00000000000 */
[----:B------:R-:W0:Y:S02]  /*0b90*/  USETMAXREG.TRY_ALLOC.CTAPOOL UP0, 0xe8 ;  /* 0x000000e8000079c8 */ /* 0x000e240008000600 */
[----:B0-----:R-:W-:-:S13]  /*0ba0*/  PLOP3.LUT P0, PT, PT, PT, UP0, 0x80, 0x0 ;  /* 0x000000000000781c */ /* 0x001fda0003f0f008 */
[----:B------:R-:W-:Y:S05]  /*0bb0*/  @!P0 BRA `(.L_x_4) ;  /* 0xfffffffc00f08947 */ /* 0x000fea000383ffff */
[----:B------:R-:W-:Y:S01]  /*0bc0*/  ULDC.64 UR4, c[0x0][0x598] ;  /* 0x0001660000047ab9 */ /* 0x000fe20000000a00 */
[----:B------:R-:W-:Y:S01]  /*0bd0*/  ULDC.64 UR36, c[0x0][0x208] ;  /* 0x0000820000247ab9 */ /* 0x000fe20000000a00 */
[----:B------:R-:W-:-:S04]  /*0be0*/  ISETP.NE.U32.AND P0, PT, RZ, UR4, PT ;  /* 0x00000004ff007c0c */ /* 0x000fc8000bf05070 */
[----:B------:R-:W-:-:S13]  /*0bf0*/  ISETP.NE.AND.EX P0, PT, RZ, UR5, PT, P0 ;  /* 0x00000005ff007c0c */ /* 0x000fda000bf05300 */
[----:B------:R-:W-:Y:S05]  /*0c00*/  @!P0 BRA `(.L_x_7) ;  /* 0x00000000001c8947 */ /* 0x000fea0003800000 */
[----:B------:R-:W0:Y:S02]  /*0c10*/  LDC.64 R4, c[0x0][0x598] ;  /* 0x00016600ff047b82 */ /* 0x000e240000000a00 */
[----:B0-----:R-:W2:Y:S02]  /*0c20*/  LDG.E.64 R4, desc[UR36][R4.64] ;  /* 0x0000002404047981 */ /* 0x001ea4000c1e1b00 */
[----:B--2---:R-:W-:-:S04]  /*0c30*/  ISETP.NE.U32.AND P0, PT, R4, RZ, PT ;  /* 0x000000ff0400720c */ /* 0x004fc80003f05070 */
[----:B------:R-:W-:-:S13]  /*0c40*/  ISETP.NE.AND.EX P0, PT, R5, RZ, PT, P0 ;  /* 0x000000ff0500720c */ /* 0x000fda0003f05300 */
[----:B------:R-:W-:Y:S05]  /*0c50*/  @!P0 BRA `(.L_x_7) ;  /* 0x0000000000088947 */ /* 0x000fea0003800000 */
[----:B------:R0:W5:Y:S01]  /*0c60*/  LD.E R154, desc[UR36][R4.64] ;  /* 0x00000024049a7980 */ /* 0x000162000c101900 */
[----:B------:R-:W-:Y:S05]  /*0c70*/  BRA `(.L_x_8) ;  /* 0x0000000000247947 */ /* 0x000fea0003800000 */
.L_x_7:
[----:B------:R-:W-:Y:S02]  /*0c80*/  ULDC.64 UR4, c[0x0][0x588] ;  /* 0x0001620000047ab9 */ /* 0x000fe40000000a00 */
[----:B------:R-:W-:-:S04]  /*0c90*/  ISETP.NE.U32.AND P0, PT, RZ, UR4, PT ;  /* 0x00000004ff007c0c */ /* 0x000fc8000bf05070 */
[----:B------:R-:W-:-:S13]  /*0ca0*/  ISETP.NE.AND.EX P0, PT, RZ, UR5, PT, P0 ;  /* 0x00000005ff007c0c */ /* 0x000fda000bf05300 */
[----:B------:R-:W-:Y:S05]  /*0cb0*/  @!P0 BRA `(.L_x_9) ;  /* 0x00000000000c8947 */ /* 0x000fea0003800000 */
[----:B------:R-:W0:Y:S02]  /*0cc0*/  LDC.64 R154, c[0x0][0x588] ;  /* 0x00016200ff9a7b82 */ /* 0x000e240000000a00 */
[----:B0-----:R1:W5:Y:S01]  /*0cd0*/  LDG.E R154, desc[UR36][R154.64] ;  /* 0x000000249a9a7981 */ /* 0x001362000c1e1900 */
[----:B------:R-:W-:Y:S05]  /*0ce0*/  BRA `(.L_x_8) ;  /* 0x0000000000087947 */ /* 0x000fea0003800000 */
.L_x_9:
[----:B------:R-:W-:Y:S02]  /*0cf0*/  ULDC UR4, c[0x0][0x580] ;  /* 0x0001600000047ab9 */ /* 0x000fe40000000800 */
[----:B------:R-:W-:-:S07]  /*0d00*/  IMAD.U32 R154, RZ, RZ, UR4 ;  /* 0x00000004ff9a7e24 */ /* 0x000fce000f8e00ff */
.L_x_8:
[----:B------:R-:W-:Y:S02]  /*0d10*/  ULDC.64 UR4, c[0x0][0x5a0] ;  /* 0x0001680000047ab9 */ /* 0x000fe40000000a00 */
[----:B------:R-:W-:-:S04]  /*0d20*/  ISETP.NE.U32.AND P0, PT, RZ, UR4, PT ;  /* 0x00000004ff007c0c */ /* 0x000fc8000bf05070 */
[----:B------:R-:W-:-:S13]  /*0d30*/  ISETP.NE.AND.EX P0, PT, RZ, UR5, PT, P0 ;  /* 0x00000005ff007c0c */ /* 0x000fda000bf05300 */
[----:B------:R-:W-:Y:S05]  /*0d40*/  @!P0 BRA `(.L_x_10) ;  /* 0x00000000001c8947 */ /* 0x000fea0003800000 */
[----:B0-----:R-:W0:Y:S02]  /*0d50*/  LDC.64 R4, c[0x0][0x5a0] ;  /* 0x00016800ff047b82 */ /* 0x001e240000000a00 */
[----:B0-----:R-:W2:Y:S02]  /*0d60*/  LDG.E.64 R4, desc[UR36][R4.64] ;  /* 0x0000002404047981 */ /* 0x001ea4000c1e1b00 */
[----:B--2---:R-:W-:-:S04]  /*0d70*/  ISETP.NE.U32.AND P0, PT, R4, RZ, PT ;  /* 0x000000ff0400720c */ /* 0x004fc80003f05070 */
[----:B------:R-:W-:-:S13]  /*0d80*/  ISETP.NE.AND.EX P0, PT, R5, RZ, PT, P0 ;  /* 0x000000ff0500720c */ /* 0x000fda0003f05300 */
[----:B------:R-:W-:Y:S05]  /*0d90*/  @!P0 BRA `(.L_x_10) ;  /* 0x0000000000088947 */ /* 0x000fea0003800000 */
[----:B-1----:R0:W5:Y:S01]  /*0da0*/  LD.E R155, desc[UR36][R4.64] ;  /* 0x00000024049b7980 */ /* 0x002162000c101900 */
[----:B------:R-:W-:Y:S05]  /*0db0*/  BRA `(.L_x_11) ;  /* 0x0000000000247947 */ /* 0x000fea0003800000 */
.L_x_10:
[----:B------:R-:W-:Y:S02]  /*0dc0*/  ULDC.64 UR4, c[0x0][0x590] ;  /* 0x0001640000047ab9 */ /* 0x000fe40000000a00 */
[----:B------:R-:W-:-:S04]  /*0dd0*/  ISETP.NE.U32.AND P0, PT, RZ, UR4, PT ;  /* 0x00000004ff007c0c */ /* 0x000fc8000bf05070 */
[----:B------:R-:W-:-:S13]  /*0de0*/  ISETP.NE.AND.EX P0, PT, RZ, UR5, PT, P0 ;  /* 0x00000005ff007c0c */ /* 0x000fda000bf05300 */
[----:B------:R-:W-:Y:S05]  /*0df0*/  @!P0 BRA `(.L_x_12) ;  /* 0x00000000000c8947 */ /* 0x000fea0003800000 */
[----:B0-----:R-:W1:Y:S02]  /*0e00*/  LDC.64 R4, c[0x0][0x590] ;  /* 0x00016400ff047b82 */ /* 0x001e640000000a00 */
[----:B-1----:R1:W5:Y:S01]  /*0e10*/  LDG.E R155, desc[UR36][R4.64] ;  /* 0x00000024049b7981 */ /* 0x002362000c1e1900 */
[----:B------:R-:W-:Y:S05]  /*0e20*/  BRA `(.L_x_11) ;  /* 0x0000000000087947 */ /* 0x000fea0003800000 */
.L_x_12:
[----:B------:R-:W-:Y:S02]  /*0e30*/  ULDC UR4, c[0x0][0x584] ;  /* 0x0001610000047ab9 */ /* 0x000fe40000000800 */
[----:B-1----:R-:W-:-:S07]  /*0e40*/  IMAD.U32 R155, RZ, RZ, UR4 ;  /* 0x00000004ff9b7e24 */ /* 0x002fce000f8e00ff */
.L_x_11:
[----:B------:R-:W-:-:S13]  /*0e50*/  LOP3.LUT P0, RZ, R0, 0xff, RZ, 0xc0, !PT ;  /* 0x000000ff00ff7812 */ /* 0x000fda000780c0ff */
[----:B------:R-:W-:Y:S05]  /*0e60*/  @!P0 EXIT ;  /* 0x000000000000894d */ /* 0x000fea0003800000 */
[----:B------:R-:W-:Y:S01]  /*0e70*/  ULDC UR4, c[0x0][0x28c] ;  /* 0x0000a30000047ab9 */ /* 0x000fe20000000800 */
[----:B------:R-:W-:Y:S01]  /*0e80*/  LOP3.LUT R164, R19, 0x1, RZ, 0xfc, !PT ;  /* 0x0000000113a47812 */ /* 0x000fe200078efcff */
[----:B------:R-:W-:Y:S01]  /*0e90*/  UIADD3 UR4, UR4, 0x7f, URZ ;  /* 0x0000007f04047890 */ /* 0x000fe2000fffe03f */
[----:B------:R-:W-:Y:S01]  /*0ea0*/  UMOV UR38, URZ ;  /* 0x0000003f00267c82 */ /* 0x000fe20008000000 */
[----:B------:R-:W-:Y:S02]  /*0eb0*/  UMOV UR39, URZ ;  /* 0x0000003f00277c82 */ /* 0x000fe40008000000 */
[----:B------:R-:W-:-:S04]  /*0ec0*/  USHF.R.S32.HI UR5, URZ, 0x1f, UR4 ;  /* 0x0000001f3f057899 */ /* 0x000fc80008011404 */
[----:B------:R-:W-:-:S04]  /*0ed0*/  ULEA.HI UR5, UR5, UR4, URZ, 0x7 ;  /* 0x0000000405057291 */ /* 0x000fc8000f8f383f */
[----:B------:R-:W-:-:S12]  /*0ee0*/  USHF.R.S32.HI UR40, URZ, 0x7, UR5 ;  /* 0x000000073f287899 */ /* 0x000fd80008011405 */
.L_x_284:
[----:B------:R-:W-:Y:S01]  /*0ef0*/  LOP3.LUT R0, R18, 0x80, RZ, 0xc0, !PT ;  /* 0x0000008012007812 */ /* 0x000fe200078ec0ff */
[----:B--2---:R-:W2:Y:S01]  /*0f00*/  S2UR UR7, SR_CgaCtaId ;  /* 0x00000000000779c3 */ /* 0x004ea20000008800 */
[----:B------:R-:W-:Y:S02]  /*0f10*/  UMOV UR6, 0x400 ;  /* 0x0000040000067882 */ /* 0x000fe40000000000 */
[----:B------:R-:W-:-:S06]  /*0f20*/  SHF.R.U32.HI R0, RZ, 0x7, R0 ;  /* 0x00000007ff007819 */ /* 0x000fcc0000011600 */
[----:B---3--:R-:W3:Y:S01]  /*0f30*/  SHFL.IDX PT, R0, R0, RZ, 0x1f ;  /* 0x00001fff00007589 */ /* 0x008ee200000e0000 */
[----:B--2---:R-:W-:Y:S01]  /*0f40*/  ULEA UR42, UR7, UR6, 0x18 ;  /* 0x00000006072a7291 */ /* 0x004fe2000f8ec03f */
[----:B---3--:R-:W-:-:S13]  /*0f50*/  R2UR UR4, R0 ;  /* 0x00000000000472ca */ /* 0x008fda00000e0000 */
[----:B------:R-:W-:-:S04]  /*0f60*/  ULEA.HI UR5, UR4, UR4, URZ, 0x1 ;  /* 0x0000000404057291 */ /* 0x000fc8000f8f083f */
[----:B------:R-:W-:-:S04]  /*0f70*/  ULOP3.LUT UR5, UR5, 0x7fffe, URZ, 0xc0, !UPT ;  /* 0x0007fffe05057892 */ /* 0x000fc8000f8ec03f */
[----:B------:R-:W-:-:S03]  /*0f80*/  UIADD3 UR5, UR4, -UR5, URZ ;  /* 0x8000000504057290 */ /* 0x000fc6000fffe03f */
[----:B------:R-:W-:Y:S01]  /*0f90*/  ULDC UR4, c[0x0][0x28c] ;  /* 0x0000a30000047ab9 */ /* 0x000fe20000000800 */
[----:B------:R-:W-:Y:S01]  /*0fa0*/  ULEA UR5, UR5, UR42, 0xd ;  /* 0x0000002a05057291 */ /* 0x000fe2000f8e683f */
[----:B------:R-:W-:-:S03]  /*0fb0*/  ISETP.LT.AND P0, PT, RZ, UR4, PT ;  /* 0x00000004ff007c0c */ /* 0x000fc6000bf01270 */
[----:B------:R-:W-:-:S04]  /*0fc0*/  UIADD3 UR5, UR5, 0x100, URZ ;  /* 0x0000010005057890 */ /* 0x000fc8000fffe03f */
[----:B------:R-:W-:-:S04]  /*0fd0*/  USHF.R.U32.HI UR5, URZ, 0x4, UR5 ;  /* 0x000000043f057899 */ /* 0x000fc80008011605 */
[----:B------:R-:W-:Y:S02]  /*0fe0*/  ULOP3.LUT UR41, UR5, 0x3fff, URZ, 0xc0, !UPT ;  /* 0x00003fff05297892 */ /* 0x000fe4000f8ec03f */
[----:B-1--45:R-:W-:Y:S10]  /*0ff0*/  @P0 BRA `(.L_x_13) ;  /* 0x0000000000400947 */ /* 0x032ff40003800000 */
[----:B------:R-:W-:Y:S01]  /*1000*/  MOV R0, 0x0 ;  /* 0x0000000000007802 */ /* 0x000fe20000000f00 */
[----:B------:R-:W-:Y:S01]  /*1010*/  ULDC.64 UR4, c[0x4][0x68] ;  /* 0x01001a0000047ab9 */ /* 0x000fe20000000a00 */
[----:B------:R-:W-:Y:S01]  /*1020*/  ULDC.64 UR6, c[0x4][0x8] ;  /* 0x0100020000067ab9 */ /* 0x000fe20000000a00 */
[----:B01----:R-:W-:Y:S01]  /*1030*/  IMAD.U32 R4, RZ, RZ, UR4 ;  /* 0x00000004ff047e24 */ /* 0x003fe2000f8e00ff */
[----:B------:R0:W1:Y:S01]  /*1040*/  LDC.64 R14, c[0x4][R0] ;  /* 0x01000000000e7b82 */ /* 0x0000620000000a00 */
[----:B------:R-:W-:Y:S01]  /*1050*/  IMAD.U32 R5, RZ, RZ, UR5 ;  /* 0x00000005ff057e24 */ /* 0x000fe2000f8e00ff */
[----:B------:R-:W-:Y:S01]  /*1060*/  ULDC.64 UR4, c[0x4][0x70] ;  /* 0x01001c0000047ab9 */ /* 0x000fe20000000a00 */
[----:B------:R-:W-:Y:S01]  /*1070*/  MOV R10, UR6 ;  /* 0x00000006000a7c02 */ /* 0x000fe20008000f00 */
[----:B------:R-:W-:Y:S02]  /*1080*/  IMAD.U32 R6, RZ, RZ, UR4 ;  /* 0x00000004ff067e24 */ /* 0x000fe4000f8e00ff */
[----:B------:R-:W-:-:S02]  /*1090*/  IMAD.U32 R7, RZ, RZ, UR5 ;  /* 0x00000005ff077e24 */ /* 0x000fc4000f8e00ff */
[----:B------:R-:W-:Y:S02]  /*10a0*/  IMAD.U32 R11, RZ, RZ, UR7 ;  /* 0x00000007ff0b7e24 */ /* 0x000fe4000f8e00ff */
[----:B------:R-:W-:Y:S02]  /*10b0*/  IMAD.MOV.U32 R8, RZ, RZ, 0x1e1 ;  /* 0x000001e1ff087424 */ /* 0x000fe400078e00ff */
[----:B------:R-:W-:Y:S02]  /*10c0*/  IMAD.MOV.U32 R12, RZ, RZ, 0x1 ;  /* 0x00000001ff0c7424 */ /* 0x000fe400078e00ff */
[----:B0-----:R-:W-:-:S07]  /*10d0*/  IMAD.MOV.U32 R13, RZ, RZ, RZ ;  /* 0x000000ffff0d7224 */ /* 0x001fce00078e00ff */
[----:B------:R-:W-:-:S07]  /*10e0*/  LEPC R20, `(.L_x_13) ;  /* 0x000000001014794e */ /* 0x000fce0000000000 */
[----:B-1---5:R-:W-:Y:S05]  /*10f0*/  CALL.ABS.NOINC R14 ;  /* 0x000000000e007343 */ /* 0x022fea0003c00000 */
.L_x_13:
[----:B------:R-:W-:-:S13]  /*1100*/  ISETP.NE.AND P0, PT, R164, 0x3, PT ;  /* 0x00000003a400780c */ /* 0x000fda0003f05270 */
[----:B------:R-:W-:Y:S05]  /*1110*/  @!P0 BRA `(.L_x_14) ;  /* 0x0000000000048947 */ /* 0x000fea0003800000 */
[----:B------:R-:W-:Y:S01]  /*1120*/  BPT.TRAP 0x1 ;  /* 0x000000040000795c */ /* 0x000fe20000300000 */
.L_x_14:
[----:B------:R-:W-:Y:S02]  /*1130*/  IMAD.U32 R3, RZ, RZ, UR39 ;  /* 0x00000027ff037e24 */ /* 0x000fe4000f8e00ff */
[----:B------:R-:W-:-:S03]  /*1140*/  IMAD.U32 R0, RZ, RZ, UR38 ;  /* 0x00000026ff007e24 */ /* 0x000fc6000f8e00ff */
[----:B------:R-:W-:Y:S02]  /*1150*/  LEA R3, R3, UR42, 0x3 ;  /* 0x0000002a03037c11 */ /* 0x000fe4000f8e18ff */
[----:B------:R-:W-:-:S04]  /*1160*/  SHF.L.U32 R0, R0, 0x1f, RZ ;  /* 0x0000001f00007819 */ /* 0x000fc800000006ff */
[----:B------:R2:W3:Y:S01]  /*1170*/  SYNCS.PHASECHK.TRANS64.TRYWAIT P1, [R3+URZ], R0 ;  /* 0x00000000030075a7 */ /* 0x0004e2000802017f */
[----:B------:R-:W-:Y:S05]  /*1180*/  @!P0 BRA `(.L_x_15) ;  /* 0x0000000000048947 */ /* 0x000fea0003800000 */
[----:B------:R-:W-:Y:S01]  /*1190*/  BPT.TRAP 0x1 ;  /* 0x000000040000795c */ /* 0x000fe20000300000 */
.L_x_15:
[----:B---3--:R-:W-:Y:S05]  /*11a0*/  @P1 BRA `(.L_x_16) ;  /* 0x0000000000081947 */ /* 0x008fea0003800000 */
[----:B------:R-:W3:Y:S02]  /*11b0*/  SYNCS.PHASECHK.TRANS64.TRYWAIT P1, [R3+URZ], R0 ;  /* 0x00000000030075a7 */ /* 0x000ee4000802017f */
[----:B---3--:R-:W-:Y:S05]  /*11c0*/  @!P1 BRA `(.L_x_17) ;  /* 0x000000b400789947 */ /* 0x008fea0003800000 */
.L_x_16:
[----:B------:R-:W-:-:S04]  /*11d0*/  UISETP.LT.AND UP0, UPT, UR40, 0x1, UPT ;  /* 0x000000012800788c */ /* 0x000fc8000bf01270 */
[----:B------:R-:W-:-:S04]  /*11e0*/  USEL UR4, UR40, 0x1, UP0 ;  /* 0x0000000128047887 */ /* 0x000fc80008000000 */
[----:B------:R-:W-:-:S06]  /*11f0*/  UIADD3 UR4, UR40, -UR4, URZ ;  /* 0x8000000428047290 */ /* 0x000fcc000fffe03f */
[----:B--23--:R-:W-:Y:S01]  /*1200*/  IMAD.U32 R0, RZ, RZ, UR4 ;  /* 0x00000004ff007e24 */ /* 0x00cfe2000f8e00ff */
[----:B------:R-:W-:Y:S05]  /*1210*/  WARPSYNC.ALL ;  /* 0x0000000000007948 */ /* 0x000fea0003800000 */
[----:B------:R-:W-:Y:S01]  /*1220*/  ISETP.GE.AND P1, PT, R0, 0x1, PT ;  /* 0x000000010000780c */ /* 0x000fe20003f26270 */
[----:B------:R-:W-:Y:S01]  /*1230*/  UIADD3 UR4, UR42, 0x20100, URZ ;  /* 0x000201002a047890 */ /* 0x000fe2000fffe03f */
[----:B------:R-:W-:Y:S01]  /*1240*/  WARPGROUP.ARRIVE ;  /* 0x00000000000079c5 */ /* 0x000fe20000000000 */
[----:B------:R-:W-:Y:S01]  /*1250*/  UMOV UR9, 0x40000040 ;  /* 0x4000004000097882 */ /* 0x000fe20000000000 */
[----:B------:R-:W-:Y:S01]  /*1260*/  UMOV UR11, 0x40000040 ;  /* 0x40000040000b7882 */ /* 0x000fe20000000000 */
[----:B------:R-:W-:Y:S01]  /*1270*/  USHF.R.U32.HI UR4, URZ, 0x4, UR4 ;  /* 0x000000043f047899 */ /* 0x000fe20008011604 */
[----:B------:R-:W-:Y:S01]  /*1280*/  UMOV UR15, UR11 ;  /* 0x0000000b000f7c82 */ /* 0x000fe20008000000 */
[----:B------:R-:W-:-:S02]  /*1290*/  UMOV UR13, 0x40000040 ;  /* 0x40000040000d7882 */ /* 0x000fc40000000000 */
[----:B------:R-:W-:Y:S02]  /*12a0*/  ULOP3.LUT UR5, UR4, 0x3fff, URZ, 0xc0, !UPT ;  /* 0x00003fff04057892 */ /* 0x000fe4000f8ec03f */
[----:B------:R-:W-:Y:S02]  /*12b0*/  ULOP3.LUT UR4, UR41, 0x10000, URZ, 0xfc, !UPT ;  /* 0x0001000029047892 */ /* 0x000fe4000f8efc3f */
[----:B------:R-:W-:Y:S02]  /*12c0*/  ULOP3.LUT UR5, UR5, 0x4000000, URZ, 0xfc, !UPT ;  /* 0x0400000005057892 */ /* 0x000fe4000f8efc3f */
[----:B------:R-:W-:Y:S02]  /*12d0*/  ULEA UR8, UR39, UR4, 0xc ;  /* 0x0000000427087291 */ /* 0x000fe4000f8e603f */
[----:B------:R-:W-:Y:S02]  /*12e0*/  ULEA UR6, UR39, UR5, 0xb ;  /* 0x0000000527067291 */ /* 0x000fe4000f8e583f */
[----:B------:R-:W-:-:S05]  /*12f0*/  UIADD3 UR12, UR8, 0x400, URZ ;  /* 0x00000400080c7890 */ /* 0x000fca000fffe03f */
[----:B------:R-:W-:Y:S02]  /*1300*/  UMOV UR10, UR6 ;  /* 0x00000006000a7c82 */ /* 0x000fe40008000000 */
[----:B------:R-:W-:Y:S01]  /*1310*/  HGMMA.64x128x16.F32.BF16 R88, gdesc[UR8].tnspB, RZ, !UPT, gsb0 ;  /* 0x41e00000085879f0 */ /* 0x000fe2000c0018ff */
[----:B------:R-:W-:Y:S02]  /*1320*/  UMOV UR14, UR10 ;  /* 0x0000000a000e7c82 */ /* 0x000fe40008000000 */
[----:B------:R-:W-:Y:S02]  /*1330*/  WARPGROUP.DEPBAR.LE gsb0, 0x0 ;  /* 0x00008000000079c5 */ /* 0x000fe40000010000 */
[----:B------:R-:W-:-:S07]  /*1340*/  WARPGROUP.ARRIVE ;  /* 0x00000000000079c5 */ /* 0x000fce0000000000 */
[----:B------:R-:W-:Y:S01]  /*1350*/  HGMMA.64x128x16.F32.BF16 R24, gdesc[UR12].tnspB, RZ, !UPT, gsb0 ;  /* 0x41e000000c1879f0 */ /* 0x000fe2000c0018ff */
[----:B------:R-:W-:Y:S02]  /*1360*/  UIADD3 UR12, UR8, 0x2, URZ ;  /* 0x00000002080c7890 */ /* 0x000fe4000fffe03f */
[----:B------:R-:W-:Y:S01]  /*1370*/  UIADD3 UR14, UR6, 0x80, URZ ;  /* 0x00000080060e7890 */ /* 0x000fe2000fffe03f */
[----:B------:R-:W-:Y:S01]  /*1380*/  UMOV UR13, 0x40000040 ;  /* 0x40000040000d7882 */ /* 0x000fe20000000000 */
[----:B------:R-:W-:Y:S01]  /*1390*/  UMOV UR15, 0x40000040 ;  /* 0x40000040000f7882 */ /* 0x000fe20000000000 */
[----:B------:R-:W-:Y:S02]  /*13a0*/  WARPGROUP.DEPBAR.LE gsb0, 0x0 ;  /* 0x00008000000079c5 */ /* 0x000fe40000010000 */
[----:B------:R-:W-:-:S06]  /*13b0*/  WARPGROUP.ARRIVE ;  /* 0x00000000000079c5 */ /* 0x000fcc0000000000 */
[----:B------:R-:W-:Y:S01]  /*13c0*/  HGMMA.64x128x16.F32.BF16 R88, gdesc[UR12].tnspB, R88, gsb0 ;  /* 0x41e000000c5879f0 */ /* 0x000fe20008001858 */
[----:B------:R-:W-:Y:S01]  /*13d0*/  UIADD3 UR12, UR8, 0x402, URZ ;  /* 0x00000402080c7890 */ /* 0x000fe2000fffe03f */
[----:B------:R-:W-:Y:S01]  /*13e0*/  UMOV UR13, 0x40000040 ;  /* 0x40000040000d7882 */ /* 0x000fe20000000000 */
[----:B------:R-:W-:Y:S02]  /*13f0*/  WARPGROUP.DEPBAR.LE gsb0, 0x0 ;  /* 0x00008000000079c5 */ /* 0x000fe40000010000 */
[----:B------:R-:W-:-:S07]  /*1400*/  WARPGROUP.ARRIVE ;  /* 0x00000000000079c5 */ /* 0x000fce0000000000 */
[----:B------:R-:W-:Y:S01]  /*1410*/  HGMMA.64x128x16.F32.BF16 R24, gdesc[UR12].tnspB, R24, gsb0 ;  /* 0x41e000000c1879f0 */ /* 0x000fe20008001818 */
        /* <DEDUP_REMOVED lines=71> */
[----:B------:R-:W-:Y:S03]  /*1890*/  HGMMA.64x128x16.F32.BF16 R24, gdesc[UR12].tnspB, R24, gsb0 ;  /* 0x41e000000c1879f0 */ /* 0x000fe60008001818 */
[----:B------:R-:W-:Y:S02]  /*18a0*/  WARPGROUP.DEPBAR.LE gsb0, 0x0 ;  /* 0x00008000000079c5 */ /* 0x000fe40000010000 */
[----:B------:R-:W-:Y:S05]  /*18b0*/  @!P1 BRA `(.L_x_18) ;  /* 0x00000008002c9947 */ /* 0x000fea0003800000 */
[----:B------:R-:W-:-:S04]  /*18c0*/  UIADD3 UR6, UR39, 0x1, URZ ;  /* 0x0000000127067890 */ /* 0x000fc8000fffe03f */
[----:B------:R-:W-:-:S04]  /*18d0*/  UISETP.NE.AND UP0, UPT, UR6, 0x2, UPT ;  /* 0x000000020600788c */ /* 0x000fc8000bf05270 */
[----:B------:R-:W-:Y:S02]  /*18e0*/  USEL UR7, URZ, 0x1, UP0 ;  /* 0x000000013f077887 */ /* 0x000fe40008000000 */
[----:B------:R-:W-:Y:S02]  /*18f0*/  USEL UR6, UR6, URZ, UP0 ;  /* 0x0000003f06067287 */ /* 0x000fe40008000000 */
[----:B------:R-:W-:-:S06]  /*1900*/  ULOP3.LUT UR7, UR38, UR7, URZ, 0x3c, !UPT ;  /* 0x0000000726077292 */ /* 0x000fcc000f8e3c3f */
[----:B01----:R-:W-:Y:S01]  /*1910*/  IMAD.U32 R5, RZ, RZ, UR7 ;  /* 0x00000007ff057e24 */ /* 0x003fe2000f8e00ff */
[----:B------:R-:W-:-:S06]  /*1920*/  UMOV UR7, UR39 ;  /* 0x0000002700077c82 */ /* 0x000fcc0008000000 */
.L_x_25:
[----:B01----:R-:W-:Y:S05]  /*1930*/  @!P0 BRA `(.L_x_19) ;  /* 0x0000000000048947 */ /* 0x003fea0003800000 */
[----:B------:R-:W-:Y:S01]  /*1940*/  BPT.TRAP 0x1 ;  /* 0x000000040000795c */ /* 0x000fe20000300000 */
.L_x_19:
[----:B------:R-:W0:Y:S01]  /*1950*/  S2UR UR9, SR_CgaCtaId ;  /* 0x00000000000979c3 */ /* 0x000e220000008800 */
[----:B------:R-:W-:Y:S01]  /*1960*/  UMOV UR8, 0x400 ;  /* 0x0000040000087882 */ /* 0x000fe20000000000 */
[----:B------:R-:W-:Y:S01]  /*1970*/  SHF.L.U32 R3, R5, 0x1f, RZ ;  /* 0x0000001f05037819 */ /* 0x000fe200000006ff */
[----:B0-----:R-:W-:-:S04]  /*1980*/  ULEA UR8, UR9, UR8, 0x18 ;  /* 0x0000000809087291 */ /* 0x001fc8000f8ec03f */
[----:B------:R-:W-:-:S09]  /*1990*/  ULEA UR9, UR6, UR8, 0x3 ;  /* 0x0000000806097291 */ /* 0x000fd2000f8e183f */
[----:B------:R0:W1:Y:S01]  /*19a0*/  SYNCS.PHASECHK.TRANS64.TRYWAIT P1, [UR9], R3 ;  /* 0x00000003ff0075a7 */ /* 0x0000620008020149 */
[----:B------:R-:W-:Y:S05]  /*19b0*/  @!P0 BRA `(.L_x_20) ;  /* 0x0000000000048947 */ /* 0x000fea0003800000 */
[----:B------:R-:W-:Y:S01]  /*19c0*/  BPT.TRAP 0x1 ;  /* 0x000000040000795c */ /* 0x000fe20000300000 */
.L_x_20:
[----:B-1----:R-:W-:Y:S05]  /*19d0*/  @P1 BRA `(.L_x_21) ;  /* 0x0000000000081947 */ /* 0x002fea0003800000 */
[----:B------:R-:W1:Y:S02]  /*19e0*/  SYNCS.PHASECHK.TRANS64.TRYWAIT P1, [UR9], R3 ;  /* 0x00000003ff0075a7 */ /* 0x000e640008020149 */
[----:B-1----:R-:W-:Y:S05]  /*19f0*/  @!P1 BRA `(.L_x_22) ;  /* 0x000000ac00809947 */ /* 0x002fea0003800000 */
.L_x_21:
[----:B------:R-:W-:Y:S01]  /*1a00*/  ULEA UR12, UR6, UR4, 0xc ;  /* 0x00000004060c7291 */ /* 0x000fe2000f8e603f */
[----:B------:R-:W-:Y:S01]  /*1a10*/  WARPGROUP.ARRIVE ;  /* 0x00000000000079c5 */ /* 0x000fe20000000000 */
[----:B------:R-:W-:Y:S01]  /*1a20*/  ULEA UR10, UR6, UR5, 0xb ;  /* 0x00000005060a7291 */ /* 0x000fe2000f8e583f */
[----:B------:R-:W-:Y:S01]  /*1a30*/  UMOV UR13, 0x40000040 ;  /* 0x40000040000d7882 */ /* 0x000fe20000000000 */
[----:B------:R-:W-:Y:S01]  /*1a40*/  UMOV UR15, 0x40000040 ;  /* 0x40000040000f7882 */ /* 0x000fe20000000000 */
[----:B------:R-:W-:Y:S01]  /*1a50*/  UIADD3 UR16, UR12, 0x400, URZ ;  /* 0x000004000c107890 */ /* 0x000fe2000fffe03f */
[----:B------:R-:W-:-:S03]  /*1a60*/  UMOV UR19, UR15 ;  /* 0x0000000f00137c82 */ /* 0x000fc60008000000 */
[----:B------:R-:W-:Y:S01]  /*1a70*/  UMOV UR14, UR10 ;  /* 0x0000000a000e7c82 */ /* 0x000fe20008000000 */
[----:B------:R-:W-:Y:S01]  /*1a80*/  UMOV UR17, 0x40000040 ;  /* 0x4000004000117882 */ /* 0x000fe20000000000 */
[----:B------:R-:W-:Y:S01]  /*1a90*/  HGMMA.64x128x16.F32.BF16 R88, gdesc[UR12].tnspB, R88, gsb0 ;  /* 0x41e000000c5879f0 */ /* 0x000fe20008001858 */
[----:B------:R-:W-:Y:S02]  /*1aa0*/  UMOV UR18, UR14 ;  /* 0x0000000e00127c82 */ /* 0x000fe40008000000 */
        /* <DEDUP_REMOVED lines=89> */
[----:B------:R-:W-:Y:S01]  /*2040*/  BPT.TRAP 0x1 ;  /* 0x000000040000795c */ /* 0x000fe20000300000 */
.L_x_23:
[----:B------:R-:W-:Y:S01]  /*2050*/  ULEA UR8, UR7, UR8, 0x3 ;  /* 0x0000000807087291 */ /* 0x000fe2000f8e183f */
[----:B------:R-:W-:-:S03]  /*2060*/  ISETP.GT.U32.AND P1, PT, R19, 0x1, PT ;  /* 0x000000011300780c */ /* 0x000fc60003f24070 */
[----:B------:R-:W-:-:S04]  /*2070*/  UIADD3 UR8, UR8, 0x10, URZ ;  /* 0x0000001008087890 */ /* 0x000fc8000fffe03f */
[----:B------:R-:W-:-:S09]  /*2080*/  UPRMT UR8, URZ, 0x654, UR8 ;  /* 0x000006543f087896 */ /* 0x000fd20008000008 */
[----:B------:R-:W-:Y:S01]  /*2090*/  SYNCS.ARRIVE.TRANS64.RED.A1T0 RZ, [UR8], RZ ;  /* 0x000000ffffff79a7 */ /* 0x000fe20008100408 */
[----:B------:R-:W-:Y:S05]  /*20a0*/  @P1 BRA `(.L_x_24) ;  /* 0x0000000000041947 */ /* 0x000fea0003800000 */
[----:B------:R-:W-:Y:S01]  /*20b0*/  BPT.TRAP 0x1 ;  /* 0x000000040000795c */ /* 0x000fe20000300000 */
.L_x_24:
[----:B------:R-:W-:Y:S01]  /*20c0*/  UIADD3 UR6, UR6, 0x1, URZ ;  /* 0x0000000106067890 */ /* 0x000fe2000fffe03f */
[C---:B------:R-:W-:Y:S01]  /*20d0*/  ISETP.GT.AND P1, PT, R0.reuse, 0x1, PT ;  /* 0x000000010000780c */ /* 0x040fe20003f24270 */
[----:B------:R-:W-:Y:S01]  /*20e0*/  UIADD3 UR7, UR7, 0x1, URZ ;  /* 0x0000000107077890 */ /* 0x000fe2000fffe03f */
[----:B------:R-:W-:Y:S01]  /*20f0*/  IADD3 R0, R0, -0x1, RZ ;  /* 0xffffffff00007810 */ /* 0x000fe20007ffe0ff */
[----:B------:R-:W-:Y:S02]  /*2100*/  UISETP.NE.AND UP0, UPT, UR6, 0x2, UPT ;  /* 0x000000020600788c */ /* 0x000fe4000bf05270 */
[----:B------:R-:W-:Y:S02]  /*2110*/  UISETP.NE.AND UP1, UPT, UR7, 0x2, UPT ;  /* 0x000000020700788c */ /* 0x000fe4000bf25270 */
[----:B------:R-:W-:Y:S02]  /*2120*/  USEL UR8, URZ, 0x1, UP0 ;  /* 0x000000013f087887 */ /* 0x000fe40008000000 */
[----:B------:R-:W-:-:S02]  /*2130*/  USEL UR6, UR6, URZ, UP0 ;  /* 0x0000003f06067287 */ /* 0x000fc40008000000 */
[----:B------:R-:W-:Y:S02]  /*2140*/  USEL UR7, UR7, URZ, UP1 ;  /* 0x0000003f07077287 */ /* 0x000fe40008800000 */
[----:B------:R-:W-:Y:S01]  /*2150*/  LOP3.LUT R5, R5, UR8, RZ, 0x3c, !PT ;  /* 0x0000000805057c12 */ /* 0x000fe2000f8e3cff */
[----:B------:R-:W-:Y:S09]  /*2160*/  @P1 BRA `(.L_x_25) ;  /* 0xfffffff400f01947 */ /* 0x000ff2000383ffff */
.L_x_18:
[----:B------:R-:W2:Y:S02]  /*2170*/  LDC R0, c[0x0][0x28c] ;  /* 0x0000a300ff007b82 */ /* 0x000ea40000000800 */
[----:B--2---:R-:W-:-:S13]  /*2180*/  ISETP.GE.AND P1, PT, R0, 0x1, PT ;  /* 0x000000010000780c */ /* 0x004fda0003f26270 */
[----:B------:R-:W-:Y:S05]  /*2190*/  @!P1 BRA `(.L_x_26) ;  /* 0x0000000000409947 */ /* 0x000fea0003800000 */
[----:B------:R-:W-:Y:S05]  /*21a0*/  @!P0 BRA `(.L_x_27) ;  /* 0x0000000000048947 */ /* 0x000fea0003800000 */
[----:B------:R-:W-:Y:S01]  /*21b0*/  BPT.TRAP 0x1 ;  /* 0x000000040000795c */ /* 0x000fe20000300000 */
.L_x_27:
[----:B------:R-:W2:Y:S01]  /*21c0*/  S2UR UR6, SR_CgaCtaId ;  /* 0x00000000000679c3 */ /* 0x000ea20000008800 */
[----:B------:R-:W-:Y:S01]  /*21d0*/  UISETP.LT.AND UP0, UPT, UR40, 0x1, UPT ;  /* 0x000000012800788c */ /* 0x000fe2000bf01270 */
[----:B------:R-:W-:Y:S01]  /*21e0*/  ISETP.GT.U32.AND P0, PT, R19, 0x1, PT ;  /* 0x000000011300780c */ /* 0x000fe20003f04070 */
[----:B------:R-:W-:Y:S02]  /*21f0*/  UMOV UR5, 0x400 ;  /* 0x0000040000057882 */ /* 0x000fe40000000000 */
[----:B------:R-:W-:-:S04]  /*2200*/  USEL UR4, UR40, 0x1, UP0 ;  /* 0x0000000128047887 */ /* 0x000fc80008000000 */
[----:B------:R-:W-:-:S04]  /*2210*/  UIADD3 UR4, UR39, UR40, -UR4 ;  /* 0x0000002827047290 */ /* 0x000fc8000fffe804 */
[----:B------:R-:W-:-:S04]  /*2220*/  USHF.L.U32 UR4, UR4, 0x3, URZ ;  /* 0x0000000304047899 */ /* 0x000fc8000800063f */
[----:B------:R-:W-:Y:S02]  /*2230*/  ULOP3.LUT UR4, UR4, 0x8, URZ, 0xc0, !UPT ;  /* 0x0000000804047892 */ /* 0x000fe4000f8ec03f */
[----:B--2---:R-:W-:-:S04]  /*2240*/  ULEA UR5, UR6, UR5, 0x18 ;  /* 0x0000000506057291 */ /* 0x004fc8000f8ec03f */
[----:B------:R-:W-:-:S04]  /*2250*/  UIADD3 UR4, UR5, 0x10, UR4 ;  /* 0x0000001005047890 */ /* 0x000fc8000fffe004 */
[----:B------:R-:W-:-:S09]  /*2260*/  UPRMT UR4, URZ, 0x654, UR4 ;  /* 0x000006543f047896 */ /* 0x000fd20008000004 */
[----:B------:R-:W-:Y:S01]  /*2270*/  SYNCS.ARRIVE.TRANS64.RED.A1T0 RZ, [UR4], RZ ;  /* 0x000000ffffff79a7 */ /* 0x000fe20008100404 */
[----:B------:R-:W-:Y:S05]  /*2280*/  @P0 BRA `(.L_x_26) ;  /* 0x0000000000040947 */ /* 0x000fea0003800000 */
[----:B------:R-:W-:Y:S01]  /*2290*/  BPT.TRAP 0x1 ;  /* 0x000000040000795c */ /* 0x000fe20000300000 */
.L_x_26:
[----:B------:R-:W2:Y:S01]  /*22a0*/  LDC R6, c[0x0][0x288] ;  /* 0x0000a200ff067b82 */ /* 0x000ea20000000800 */
[----:B01----:R-:W-:Y:S01]  /*22b0*/  LOP3.LUT R4, R18, 0x60, RZ, 0xc0, !PT ;  /* 0x0000006012047812 */ /* 0x003fe200078ec0ff */
[----:B------:R-:W-:Y:S01]  /*22c0*/  UIADD3 UR39, UR40, UR39, URZ ;  /* 0x0000002728277290 */ /* 0x000fe2000fffe03f */
[----:B------:R-:W-:Y:S01]  /*22d0*/  LOP3.LUT R0, R22, 0x1, RZ, 0xc0, !PT ;  /* 0x0000000116007812 */ /* 0x000fe200078ec0ff */
[----:B------:R-:W-:Y:S01]  /*22e0*/  IMAD.SHL.U32 R13, R153, 0x80, RZ ;  /* 0x00000080990d7824 */ /* 0x000fe200078e00ff */
[----:B------:R-:W-:Y:S01]  /*22f0*/  SHF.R.U32.HI R3, RZ, 0x2, R18 ;  /* 0x00000002ff037819 */ /* 0x000fe20000011612 */
[----:B------:R-:W-:Y:S01]  /*2300*/  USHF.R.U32.HI UR4, URZ, 0x1, UR39 ;  /* 0x000000013f047899 */ /* 0x000fe20008011627 */
[----:B------:R-:W-:Y:S01]  /*2310*/  SHF.R.U32.HI R10, RZ, 0x1, R4 ;  /* 0x00000001ff0a7819 */ /* 0x000fe20000011604 */
[----:B------:R-:W-:Y:S01]  /*2320*/  IMAD.SHL.U32 R4, R0, 0x40, RZ ;  /* 0x0000004000047824 */ /* 0x000fe200078e00ff */
[----:B------:R-:W-:Y:S01]  /*2330*/  LOP3.LUT R3, R3, 0x7, RZ, 0xc0, !PT ;  /* 0x0000000703037812 */ /* 0x000fe200078ec0ff */
[----:B------:R-:W-:Y:S01]  /*2340*/  IMAD.SHL.U32 R15, R152, 0x100, RZ ;  /* 0x00000100980f7824 */ /* 0x000fe200078e00ff */
[----:B------:R-:W-:Y:S01]  /*2350*/  ULOP3.LUT UR4, UR4, 0x1, URZ, 0xc0, !UPT ;  /* 0x0000000104047892 */ /* 0x000fe2000f8ec03f */
[----:B------:R-:W-:Y:S01]  /*2360*/  SHF.R.S32.HI R21, RZ, 0x1f, R23 ;  /* 0x0000001fff157819 */ /* 0x000fe20000011417 */
[----:B------:R-:W-:Y:S01]  /*2370*/  ULDC UR8, c[0x0][0x284] ;  /* 0x0000a10000087ab9 */ /* 0x000fe20000000800 */
[--C-:B------:R-:W-:Y:S01]  /*2380*/  IADD3 R5, RZ, -R10, -R3.reuse ;  /* 0x8000000aff057210 */ /* 0x100fe20007ffe803 */
[----:B------:R-:W-:Y:S01]  /*2390*/  UISETP.GT.U32.AND UP1, UPT, UR39, 0x1, UPT ;  /* 0x000000012700788c */ /* 0x000fe2000bf24070 */
[----:B------:R-:W-:Y:S01]  /*23a0*/  LOP3.LUT R3, R4, 0x40, R3, 0xe2, !PT ;  /* 0x0000004004037812 */ /* 0x000fe200078ee203 */
[----:B------:R-:W-:Y:S01]  /*23b0*/  UISETP.NE.U32.AND UP0, UPT, UR4, 0x1, UPT ;  /* 0x000000010400788c */ /* 0x000fe2000bf05070 */
[----:B------:R-:W-:Y:S01]  /*23c0*/  LOP3.LUT R4, R18, 0x3, RZ, 0xc0, !PT ;  /* 0x0000000312047812 */ /* 0x000fe200078ec0ff */
[----:B------:R-:W-:Y:S01]  /*23d0*/  ULDC.64 UR6, c[0x0][0x5d0] ;  /* 0x0001740000067ab9 */ /* 0x000fe20000000a00 */
[----:B------:R-:W-:Y:S01]  /*23e0*/  UISETP.LT.U32.AND UP1, UPT, UR40, 0x2, UP1 ;  /* 0x000000022800788c */ /* 0x000fe20008f21070 */
[----:B------:R-:W-:Y:S01]  /*23f0*/  IMAD.WIDE R8, R152, 0x100, RZ ;  /* 0x0000010098087825 */ /* 0x000fe200078e02ff */
[----:B------:R-:W-:Y:S01]  /*2400*/  UISETP.GT.U32.AND UP0, UPT, UR40, 0x1, !UP0 ;  /* 0x000000012800788c */ /* 0x000fe2000c704070 */
[----:B--2---:R-:W-:-:S02]  /*2410*/  ISETP.GE.AND P0, PT, R13, R6, PT ;  /* 0x000000060d00720c */ /* 0x004fc40003f06270 */
[----:B------:R-:W-:Y:S01]  /*2420*/  IMAD R12, R4, -0x2, R6 ;  /* 0xfffffffe040c7824 */ /* 0x000fe200078e0206 */
[----:B------:R-:W-:Y:S01]  /*2430*/  USEL UR5, URZ, 0x1, !UP1 ;  /* 0x000000013f057887 */ /* 0x000fe2000c800000 */
[----:B------:R-:W-:Y:S01]  /*2440*/  IMAD.SHL.U32 R6, R18, 0x2, RZ ;  /* 0x0000000212067824 */ /* 0x000fe200078e00ff */
[----:B------:R-:W-:Y:S01]  /*2450*/  ISETP.GE.OR P0, PT, R15, UR8, P0 ;  /* 0x000000080f007c0c */ /* 0x000fe20008706670 */
[----:B------:R-:W-:Y:S01]  /*2460*/  IMAD R4, R21, UR6, RZ ;  /* 0x0000000615047c24 */ /* 0x000fe2000f8e02ff */
[----:B------:R-:W-:Y:S01]  /*2470*/  USEL UR4, URZ, 0x1, !UP0 ;  /* 0x000000013f047887 */ /* 0x000fe2000c000000 */
[----:B------:R-:W-:Y:S01]  /*2480*/  IMAD R0, R0, -0x40, R5 ;  /* 0xffffffc000007824 */ /* 0x000fe200078e0205 */
[----:B------:R-:W-:Y:S01]  /*2490*/  LOP3.LUT R6, R13, 0x6, R6, 0xf8, !PT ;  /* 0x000000060d067812 */ /* 0x000fe200078ef806 */
[----:B------:R-:W-:Y:S01]  /*24a0*/  IMAD R11, R23, UR7, R4 ;  /* 0x00000007170b7c24 */ /* 0x000fe2000f8e0204 */
[----:B------:R-:W-:Y:S01]  /*24b0*/  LOP3.LUT R153, R8, R3, R10, 0xfe, !PT ;  /* 0x0000000308997212 */ /* 0x000fe200078efe0a */
[----:B------:R-:W-:Y:S01]  /*24c0*/  ULOP3.LUT UR39, UR39, 0x1, URZ, 0xc0, !UPT ;  /* 0x0000000127277892 */ /* 0x000fe2000f8ec03f */
[----:B------:R-:W-:Y:S01]  /*24d0*/  SHF.R.S32.HI R7, RZ, 0x1f, R6 ;  /* 0x0000001fff077819 */ /* 0x000fe20000011406 */
[----:B------:R-:W-:Y:S01]  /*24e0*/  ULOP3.LUT UR38, UR4, UR38, UR5, 0x96, !UPT ;  /* 0x0000002604267292 */ /* 0x000fe2000f8e9605 */
[----:B------:R-:W-:Y:S01]  /*24f0*/  IADD3 R3, -R15, UR8, R0 ;  /* 0x000000080f037c10 */ /* 0x000fe2000fffe100 */
[----:B------:R-:W-:-:S02]  /*2500*/  IMAD.IADD R0, R12, 0x1, -R13 ;  /* 0x000000010c007824 */ /* 0x000fc400078e0a0d */
[----:B------:R-:W-:-:S04]  /*2510*/  IMAD.WIDE.U32 R4, R23, UR6, R6 ;  /* 0x0000000617047c25 */ /* 0x000fc8000f8e0006 */
[----:B------:R-:W-:Y:S02]  /*2520*/  IMAD.IADD R11, R5, 0x1, R11 ;  /* 0x00000001050b7824 */ /* 0x000fe400078e020b */
[----:B------:R-:W-:Y:S02]  /*2530*/  IMAD.MOV.U32 R152, RZ, RZ, -0x1 ;  /* 0xffffffffff987424 */ /* 0x000fe400078e00ff */
[----:B------:R-:W-:Y:S01]  /*2540*/  IMAD.MOV.U32 R10, RZ, RZ, R4 ;  /* 0x000000ffff0a7224 */ /* 0x000fe200078e0004 */
[----:B------:R-:W-:Y:S06]  /*2550*/  @P0 BRA `(.L_x_28) ;  /* 0x00000084006c0947 */ /* 0x000fec0003800000 */
[----:B------:R-:W0:Y:S01]  /*2560*/  LDC.64 R4, c[0x0][0x5c8] ;  /* 0x00017200ff047b82 */ /* 0x000e220000000a00 */
[----:B-----5:R-:W-:Y:S01]  /*2570*/  FSETP.NEU.AND P0, PT, R155, RZ, PT ;  /* 0x000000ff9b00720b */ /* 0x020fe20003f0d000 */
[----:B------:R-:W-:Y:S01]  /*2580*/  BSSY B0, `(.L_x_28) ;  /* 0x0000858000007945 */ /* 0x000fe20003800000 */
[----:B------:R-:W-:-:S04]  /*2590*/  ISETP.GT.AND P3, PT, R3, RZ, PT ;  /* 0x000000ff0300720c */ /* 0x000fc80003f64270 */
[----:B------:R-:W-:Y:S01]  /*25a0*/  ISETP.GT.AND P1, PT, R0, RZ, P3 ;  /* 0x000000ff0000720c */ /* 0x000fe20001f24270 */
[-C--:B0-----:R-:W-:Y:S02]  /*25b0*/  IMAD R12, R9, R4.reuse, RZ ;  /* 0x00000004090c7224 */ /* 0x081fe400078e02ff */
[----:B------:R-:W-:-:S04]  /*25c0*/  IMAD.WIDE.U32 R166, R153, R4, R10 ;  /* 0x0000000499a67225 */ /* 0x000fc800078e000a */
[----:B------:R-:W-:-:S05]  /*25d0*/  IMAD R11, R153, R5, R12 ;  /* 0x00000005990b7224 */ /* 0x000fca00078e020c */
[----:B------:R-:W-:Y:S01]  /*25e0*/  IADD3 R169, R167, R11, RZ ;  /* 0x0000000ba7a97210 */ /* 0x000fe20007ffe0ff */
[----:B------:R-:W-:Y:S06]  /*25f0*/  @!P0 BRA `(.L_x_29) ;  /* 0x00000060000c8947 */ /* 0x000fec0003800000 */
[----:B------:R-:W0:Y:S01]  /*2600*/  LDC.64 R12, c[0x0][0x5b8] ;  /* 0x00016e00ff0c7b82 */ /* 0x000e220000000a00 */
[----:B------:R-:W-:-:S07]  /*2610*/  ULDC.64 UR4, c[0x0][0x5c0] ;  /* 0x0001700000047ab9 */ /* 0x000fce0000000a00 */
[----:B------:R-:W1:Y:S08]  /*2620*/  LDC.64 R14, c[0x0][0x5b0] ;  /* 0x00016c00ff0e7b82 */ /* 0x000e700000000a00 */
[----:B------:R-:W2:Y:S01]  /*2630*/  LDC.64 R10, c[0x0][0x5a8] ;  /* 0x00016a00ff0a7b82 */ /* 0x000ea20000000a00 */
[----:B0-----:R-:W-:-:S04]  /*2640*/  IMAD R20, R21, R12, RZ ;  /* 0x0000000c15147224 */ /* 0x001fc800078e02ff */
[C---:B------:R-:W-:Y:S02]  /*2650*/  IMAD R13, R23.reuse, R13, R20 ;  /* 0x0000000d170d7224 */ /* 0x040fe400078e0214 */
[----:B------:R-:W-:-:S04]  /*2660*/  IMAD.WIDE.U32 R20, R23, R12, R6 ;  /* 0x0000000c17147225 */ /* 0x000fc800078e0006 */
[----:B-1----:R-:W-:Y:S02]  /*2670*/  IMAD R156, R9, R14, RZ ;  /* 0x0000000e099c7224 */ /* 0x002fe400078e02ff */
[----:B------:R-:W-:Y:S02]  /*2680*/  IMAD.IADD R157, R21, 0x1, R13 ;  /* 0x00000001159d7824 */ /* 0x000fe400078e020d */
[----:B------:R-:W-:Y:S02]  /*2690*/  IMAD R167, R153, R15, R156 ;  /* 0x0000000f99a77224 */ /* 0x000fe400078e029c */
[----:B------:R-:W-:-:S04]  /*26a0*/  IMAD.MOV.U32 R156, RZ, RZ, R20 ;  /* 0x000000ffff9c7224 */ /* 0x000fc800078e0014 */
[----:B------:R-:W-:-:S04]  /*26b0*/  IMAD.WIDE.U32 R158, R153, R14, R156 ;  /* 0x0000000e999e7225 */ /* 0x000fc800078e009c */
[----:B------:R-:W-:Y:S01]  /*26c0*/  IMAD.IADD R159, R159, 0x1, R167 ;  /* 0x000000019f9f7824 */ /* 0x000fe200078e02a7 */
[----:B--2---:R-:W-:-:S04]  /*26d0*/  LEA R160, P0, R158, R10, 0x1 ;  /* 0x0000000a9ea07211 */ /* 0x004fc800078008ff */
[----:B------:R-:W-:-:S05]  /*26e0*/  LEA.HI.X R161, R158, R11, R159, 0x1, P0 ;  /* 0x0000000b9ea17211 */ /* 0x000fca00000f0c9f */
[----:B------:R-:W2:Y:S01]  /*26f0*/  @P1 LDG.E.LTC128B.U16 R165, desc[UR36][R160.64] ;  /* 0x00000024a0a51981 */ /* 0x000ea2000c1e1520 */
[----:B------:R-:W-:Y:S01]  /*2700*/  IMAD.WIDE.U32 R162, R153, R14, R6 ;  /* 0x0000000e99a27225 */ /* 0x000fe200078e0006 */
[----:B------:R-:W-:Y:S01]  /*2710*/  ISETP.GT.AND P2, PT, R0, 0x1, P3 ;  /* 0x000000010000780c */ /* 0x000fe20001f44270 */
[----:B------:R-:W-:Y:S02]  /*2720*/  BSSY B1, `(.L_x_30) ;  /* 0x0000012000017945 */ /* 0x000fe40003800000 */
[----:B------:R-:W-:Y:S02]  /*2730*/  IMAD.IADD R163, R167, 0x1, R163 ;  /* 0x00000001a7a37824 */ /* 0x000fe400078e02a3 */
[----:B------:R-:W-:-:S04]  /*2740*/  IMAD.WIDE.U32 R162, R23, R12, R162 ;  /* 0x0000000c17a27225 */ /* 0x000fc800078e00a2 */
[----:B--2---:R-:W-:-:S04]  /*2750*/  IMAD.U32 R158, R165, 0x10000, RZ ;  /* 0x00010000a59e7824 */ /* 0x004fc800078e00ff */
[----:B------:R-:W-:Y:S01]  /*2760*/  FMUL R159, R158, R155 ;  /* 0x0000009b9e9f7220 */ /* 0x000fe20000400000 */
[----:B------:R-:W-:-:S03]  /*2770*/  LEA R158, P0, R166, UR4, 0x1 ;  /* 0x00000004a69e7c11 */ /* 0x000fc6000f8008ff */
[----:B------:R-:W-:Y:S01]  /*2780*/  FFMA R159, R88, R154, R159 ;  /* 0x0000009a589f7223 */ /* 0x000fe2000000009f */
[----:B------:R-:W-:-:S04]  /*2790*/  IMAD.IADD R88, R13, 0x1, R163 ;  /* 0x000000010d587824 */ /* 0x000fc800078e02a3 */
[----:B------:R-:W-:Y:S02]  /*27a0*/  F2FP.BF16.F32.PACK_AB R161, RZ, R159 ;  /* 0x0000009fffa1723e */ /* 0x000fe400000010ff */
[----:B------:R-:W-:Y:S02]  /*27b0*/  LEA.HI.X R159, R166, UR5, R169, 0x1, P0 ;  /* 0x00000005a69f7c11 */ /* 0x000fe400080f0ca9 */
[----:B------:R-:W-:Y:S02]  /*27c0*/  PRMT R163, R161, 0x7610, R163 ;  /* 0x00007610a1a37816 */ /* 0x000fe400000000a3 */
[----:B------:R-:W-:-:S03]  /*27d0*/  LEA R160, P0, R162, R10, 0x1 ;  /* 0x0000000aa2a07211 */ /* 0x000fc600078008ff */
[----:B------:R0:W-:Y:S01]  /*27e0*/  @P1 STG.E.U16 desc[UR36][R158.64], R163 ;  /* 0x000000a39e001986 */ /* 0x0001e2000c101524 */
[----:B------:R-:W-:Y:S01]  /*27f0*/  LEA.HI.X R161, R162, R11, R88, 0x1, P0 ;  /* 0x0000000ba2a17211 */ /* 0x000fe200000f0c58 */
[C---:B------:R-:W-:Y:S01]  /*2800*/  IMAD.SHL.U32 R162, R14.reuse, 0x8, RZ ;  /* 0x000000080ea27824 */ /* 0x040fe200078e00ff */
[----:B0-----:R-:W-:Y:S01]  /*2810*/  SHF.L.U64.HI R163, R14, 0x3, R15 ;  /* 0x000000030ea37819 */ /* 0x001fe2000001020f */
[----:B------:R-:W-:Y:S06]  /*2820*/  @!P2 BRA `(.L_x_31) ;  /* 0x000000000004a947 */ /* 0x000fec0003800000 */
[----:B------:R0:W5:Y:S02]  /*2830*/  LDG.E.LTC128B.U16 R165, desc[UR36][R160.64+0x2] ;  /* 0x00000224a0a57981 */ /* 0x000164000c1e1520 */
.L_x_31:
[----:B------:R-:W-:Y:S05]  /*2840*/  BSYNC B1 ;  /* 0x0000000000017941 */ /* 0x000fea0003800000 */
.L_x_30:
[----:B-----5:R-:W-:Y:S01]  /*2850*/  IMAD.U32 R88, R165, 0x10000, RZ ;  /* 0x00010000a5587824 */ /* 0x020fe200078e00ff */
[----:B------:R-:W-:Y:S01]  /*2860*/  ISETP.GT.AND P0, PT, R3, 0x8, PT ;  /* 0x000000080300780c */ /* 0x000fe20003f04270 */
[----:B------:R-:W-:Y:S01]  /*2870*/  IMAD.WIDE.U32 R170, R153, R14, R162 ;  /* 0x0000000e99aa7225 */ /* 0x000fe200078e00a2 */
[----:B------:R-:W-:-:S03]  /*2880*/  PRMT R172, R165, 0x7610, R172 ;  /* 0x00007610a5ac7816 */ /* 0x000fc600000000ac */
[----:B------:R-:W-:Y:S01]  /*2890*/  FMUL R88, R88, R155 ;  /* 0x0000009b58587220 */ /* 0x000fe20000400000 */
[----:B------:R-:W-:Y:S02]  /*28a0*/  ISETP.GT.AND P1, PT, R0, RZ, P0 ;  /* 0x000000ff0000720c */ /* 0x000fe40000724270 */
[----:B------:R-:W-:Y:S01]  /*28b0*/  IADD3 R169, R167, R171, RZ ;  /* 0x000000aba7a97210 */ /* 0x000fe20007ffe0ff */
[----:B------:R-:W-:Y:S01]  /*28c0*/  FFMA R89, R89, R154, R88 ;  /* 0x0000009a59597223 */ /* 0x000fe20000000058 */
[----:B------:R-:W-:-:S04]  /*28d0*/  IADD3 R166, P4, R20, R170, RZ ;  /* 0x000000aa14a67210 */ /* 0x000fc80007f9e0ff */
[----:B------:R-:W-:Y:S01]  /*28e0*/  F2FP.BF16.F32.PACK_AB R168, RZ, R89 ;  /* 0x00000059ffa8723e */ /* 0x000fe200000010ff */
[----:B------:R-:W-:Y:S01]  /*28f0*/  IMAD.X R167, R169, 0x1, R157, P4 ;  /* 0x00000001a9a77824 */ /* 0x000fe200020e069d */
[----:B------:R-:W-:Y:S02]  /*2900*/  LEA R88, P4, R166, R10, 0x1 ;  /* 0x0000000aa6587211 */ /* 0x000fe400078808ff */
[----:B------:R-:W-:Y:S02]  /*2910*/  PRMT R171, R168, 0x7610, R171 ;  /* 0x00007610a8ab7816 */ /* 0x000fe400000000ab */
[----:B------:R-:W-:-:S03]  /*2920*/  LEA.HI.X R89, R166, R11, R167, 0x1, P4 ;  /* 0x0000000ba6597211 */ /* 0x000fc600020f0ca7 */
[----:B------:R1:W-:Y:S04]  /*2930*/  @P2 STG.E.U16 desc[UR36][R158.64+0x2], R171 ;  /* 0x000002ab9e002986 */ /* 0x0003e8000c101524 */
[----:B------:R2:W3:Y:S01]  /*2940*/  @P1 LDG.E.LTC128B.U16 R172, desc[UR36][R88.64] ;  /* 0x0000002458ac1981 */ /* 0x0004e2000c1e1520 */
[----:B------:R-:W-:Y:S01]  /*2950*/  IMAD.SHL.U32 R165, R4, 0x10, RZ ;  /* 0x0000001004a57824 */ /* 0x000fe200078e00ff */
[----:B------:R-:W-:Y:S01]  /*2960*/  IADD3 R170, P2, R6, R170, RZ ;  /* 0x000000aa06aa7210 */ /* 0x000fe20007f5e0ff */
[----:B------:R-:W-:Y:S03]  /*2970*/  BSSY B1, `(.L_x_32) ;  /* 0x0000011000017945 */ /* 0x000fe60003800000 */
[----:B------:R-:W-:Y:S01]  /*2980*/  IADD3 R168, P4, R165, R158, RZ ;  /* 0x0000009ea5a87210 */ /* 0x000fe20007f9e0ff */
[----:B-1----:R-:W-:Y:S01]  /*2990*/  IMAD.X R171, R7, 0x1, R169, P2 ;  /* 0x0000000107ab7824 */ /* 0x002fe200010e06a9 */
[----:B------:R-:W-:Y:S01]  /*29a0*/  ISETP.GT.AND P2, PT, R0, 0x1, P0 ;  /* 0x000000010000780c */ /* 0x000fe20000744270 */
[----:B------:R-:W-:-:S03]  /*29b0*/  IMAD.WIDE.U32 R170, R23, R12, R170 ;  /* 0x0000000c17aa7225 */ /* 0x000fc600078e00aa */
[----:B--2---:R-:W-:Y:S01]  /*29c0*/  LEA R88, P5, R170, R10, 0x1 ;  /* 0x0000000aaa587211 */ /* 0x004fe200078a08ff */
[----:B---3--:R-:W-:-:S04]  /*29d0*/  IMAD.U32 R166, R172, 0x10000, RZ ;  /* 0x00010000aca67824 */ /* 0x008fc800078e00ff */
[----:B------:R-:W-:Y:S01]  /*29e0*/  FMUL R167, R166, R155 ;  /* 0x0000009ba6a77220 */ /* 0x000fe20000400000 */
[----:B------:R-:W-:-:S03]  /*29f0*/  IMAD.IADD R166, R13, 0x1, R171 ;  /* 0x000000010da67824 */ /* 0x000fc600078e02ab */
[----:B------:R-:W-:Y:S01]  /*2a00*/  FFMA R90, R90, R154, R167 ;  /* 0x0000009a5a5a7223 */ /* 0x000fe200000000a7 */
[----:B------:R-:W-:Y:S02]  /*2a10*/  SHF.L.U64.HI R167, R4, 0x4, R5 ;  /* 0x0000000404a77819 */ /* 0x000fe40000010205 */
[----:B------:R-:W-:Y:S02]  /*2a20*/  LEA.HI.X R89, R170, R11, R166, 0x1, P5 ;  /* 0x0000000baa597211 */ /* 0x000fe400028f0ca6 */
[----:B------:R-:W-:Y:S01]  /*2a30*/  F2FP.BF16.F32.PACK_AB R90, RZ, R90 ;  /* 0x0000005aff5a723e */ /* 0x000fe200000010ff */
[----:B------:R-:W-:-:S05]  /*2a40*/  IMAD.X R169, R167, 0x1, R159, P4 ;  /* 0x00000001a7a97824 */ /* 0x000fca00020e069f */
[----:B------:R1:W-:Y:S01]  /*2a50*/  @P1 STG.E.U16 desc[UR36][R168.64], R90 ;  /* 0x0000005aa8001986 */ /* 0x0003e2000c101524 */
[----:B------:R-:W-:Y:S05]  /*2a60*/  @!P2 BRA `(.L_x_33) ;  /* 0x000000000004a947 */ /* 0x000fea0003800000 */
[----:B------:R2:W5:Y:S02]  /*2a70*/  LDG.E.LTC128B.U16 R172, desc[UR36][R88.64+0x2] ;  /* 0x0000022458ac7981 */ /* 0x000564000c1e1520 */
.L_x_33:
[----:B------:R-:W-:Y:S05]  /*2a80*/  BSYNC B1 ;  /* 0x0000000000017941 */ /* 0x000fea0003800000 */
.L_x_32:
[----:B-1---5:R-:W-:Y:S01]  /*2a90*/  IMAD.U32 R90, R172, 0x10000, RZ ;  /* 0x00010000ac5a7824 */ /* 0x022fe200078e00ff */
[----:B------:R-:W-:Y:S01]  /*2aa0*/  ISETP.GT.AND P1, PT, R0, 0x8, P3 ;  /* 0x000000080000780c */ /* 0x000fe20001f24270 */
[----:B------:R-:W-:Y:S02]  /*2ab0*/  BSSY B1, `(.L_x_34) ;  /* 0x000000a000017945 */ /* 0x000fe40003800000 */
[----:B------:R-:W-:-:S04]  /*2ac0*/  FMUL R90, R90, R155 ;  /* 0x0000009b5a5a7220 */ /* 0x000fc80000400000 */
[----:B------:R-:W-:Y:S01]  /*2ad0*/  FFMA R90, R91, R154, R90 ;  /* 0x0000009a5b5a7223 */ /* 0x000fe2000000005a */
[----:B------:R-:W-:-:S04]  /*2ae0*/  @P2 MOV R91, R169 ;  /* 0x000000a9005b2202 */ /* 0x000fc80000000f00 */
[----:B------:R-:W-:-:S04]  /*2af0*/  F2FP.BF16.F32.PACK_AB R90, RZ, R90 ;  /* 0x0000005aff5a723e */ /* 0x000fc800000010ff */
[----:B------:R-:W-:Y:S01]  /*2b00*/  PRMT R166, R90, 0x7610, R166 ;  /* 0x000076105aa67816 */ /* 0x000fe200000000a6 */
[----:B------:R-:W-:-:S05]  /*2b10*/  @P2 IMAD.MOV.U32 R90, RZ, RZ, R168 ;  /* 0x000000ffff5a2224 */ /* 0x000fca00078e00a8 */
[----:B------:R1:W-:Y:S01]  /*2b20*/  @P2 STG.E.U16 desc[UR36][R90.64+0x2], R166 ;  /* 0x000002a65a002986 */ /* 0x0003e2000c101524 */
[----:B------:R-:W-:Y:S05]  /*2b30*/  @!P1 BRA `(.L_x_35) ;  /* 0x0000000000049947 */ /* 0x000fea0003800000 */
[----:B------:R3:W5:Y:S02]  /*2b40*/  LDG.E.LTC128B.U16 R172, desc[UR36][R160.64+0x10] ;  /* 0x00001024a0ac7981 */ /* 0x000764000c1e1520 */
.L_x_35:
[----:B------:R-:W-:Y:S05]  /*2b50*/  BSYNC B1 ;  /* 0x0000000000017941 */ /* 0x000fea0003800000 */
.L_x_34:
[----:B-1---5:R-:W-:Y:S01]  /*2b60*/  IMAD.U32 R90, R172, 0x10000, RZ ;  /* 0x00010000ac5a7824 */ /* 0x022fe200078e00ff */
[----:B------:R-:W-:Y:S01]  /*2b70*/  ISETP.GT.AND P2, PT, R0, 0x9, P3 ;  /* 0x000000090000780c */ /* 0x000fe20001f44270 */
[----:B------:R-:W-:Y:S02]  /*2b80*/  BSSY B1, `(.L_x_36) ;  /* 0x000000a000017945 */ /* 0x000fe40003800000 */
[----:B------:R-:W-:Y:S01]  /*2b90*/  FMUL R91, R90, R155 ;  /* 0x0000009b5a5b7220 */ /* 0x000fe20000400000 */
[----:B------:R-:W-:-:S03]  /*2ba0*/  @P1 IMAD.MOV.U32 R90, RZ, RZ, R158 ;  /* 0x000000ffff5a1224 */ /* 0x000fc600078e009e */
[----:B------:R-:W-:-:S05]  /*2bb0*/  FFMA R91, R92, R154, R91 ;  /* 0x0000009a5c5b7223 */ /* 0x000fca000000005b */
[----:B------:R-:W-:-:S04]  /*2bc0*/  F2FP.BF16.F32.PACK_AB R91, RZ, R91 ;  /* 0x0000005bff5b723e */ /* 0x000fc800000010ff */
[----:B------:R-:W-:Y:S01]  /*2bd0*/  PRMT R92, R91, 0x7610, R92 ;  /* 0x000076105b5c7816 */ /* 0x000fe2000000005c */
[----:B------:R-:W-:-:S05]  /*2be0*/  @P1 IMAD.MOV.U32 R91, RZ, RZ, R159 ;  /* 0x000000ffff5b1224 */ /* 0x000fca00078e009f */
[----:B------:R1:W-:Y:S01]  /*2bf0*/  @P1 STG.E.U16 desc[UR36][R90.64+0x10], R92 ;  /* 0x0000105c5a001986 */ /* 0x0003e2000c101524 */
[----:B------:R-:W-:Y:S05]  /*2c00*/  @!P2 BRA `(.L_x_37) ;  /* 0x000000000004a947 */ /* 0x000fea0003800000 */
[----:B------:R4:W5:Y:S02]  /*2c10*/  LDG.E.LTC128B.U16 R172, desc[UR36][R160.64+0x12] ;  /* 0x00001224a0ac7981 */ /* 0x000964000c1e1520 */
.L_x_37:
[----:B------:R-:W-:Y:S05]  /*2c20*/  BSYNC B1 ;  /* 0x0000000000017941 */ /* 0x000fea0003800000 */
.L_x_36:
[----:B-1---5:R-:W-:Y:S01]  /*2c30*/  IMAD.U32 R90, R172, 0x10000, RZ ;  /* 0x00010000ac5a7824 */ /* 0x022fe200078e00ff */
[----:B------:R-:W-:Y:S01]  /*2c40*/  ISETP.GT.AND P1, PT, R0, 0x8, P0 ;  /* 0x000000080000780c */ /* 0x000fe20000724270 */
[----:B------:R-:W-:Y:S01]  /*2c50*/  @P2 IMAD.MOV.U32 R91, RZ, RZ, R159 ;  /* 0x000000ffff5b2224 */ /* 0x000fe200078e009f */
[----:B------:R-:W-:Y:S01]  /*2c60*/  BSSY B1, `(.L_x_38) ;  /* 0x0000009000017945 */ /* 0x000fe20003800000 */
[----:B------:R-:W-:-:S04]  /*2c70*/  FMUL R90, R90, R155 ;  /* 0x0000009b5a5a7220 */ /* 0x000fc80000400000 */
[----:B------:R-:W-:-:S05]  /*2c80*/  FFMA R90, R93, R154, R90 ;  /* 0x0000009a5d5a7223 */ /* 0x000fca000000005a */
[----:B------:R-:W-:-:S04]  /*2c90*/  F2FP.BF16.F32.PACK_AB R90, RZ, R90 ;  /* 0x0000005aff5a723e */ /* 0x000fc800000010ff */
[----:B------:R-:W-:Y:S01]  /*2ca0*/  PRMT R92, R90, 0x7610, R92 ;  /* 0x000076105a5c7816 */ /* 0x000fe2000000005c */
[----:B------:R-:W-:-:S05]  /*2cb0*/  @P2 IMAD.MOV.U32 R90, RZ, RZ, R158 ;  /* 0x000000ffff5a2224 */ /* 0x000fca00078e009e */
[----:B------:R1:W-:Y:S01]  /*2cc0*/  @P2 STG.E.U16 desc[UR36][R90.64+0x12], R92 ;  /* 0x0000125c5a002986 */ /* 0x0003e2000c101524 */
[----:B------:R-:W-:Y:S05]  /*2cd0*/  @!P1 BRA `(.L_x_39) ;  /* 0x0000000000049947 */ /* 0x000fea0003800000 */
[----:B------:R0:W5:Y:S02]  /*2ce0*/  LDG.E.LTC128B.U16 R172, desc[UR36][R88.64+0x10] ;  /* 0x0000102458ac7981 */ /* 0x000164000c1e1520 */
.L_x_39:
[----:B------:R-:W-:Y:S05]  /*2cf0*/  BSYNC B1 ;  /* 0x0000000000017941 */ /* 0x000fea0003800000 */
.L_x_38:
[----:B-1---5:R-:W-:Y:S01]  /*2d00*/  IMAD.U32 R90, R172, 0x10000, RZ ;  /* 0x00010000ac5a7824 */ /* 0x022fe200078e00ff */
[----:B------:R-:W-:Y:S01]  /*2d10*/  ISETP.GT.AND P2, PT, R0, 0x9, P0 ;  /* 0x000000090000780c */ /* 0x000fe20000744270 */
[----:B------:R-:W-:Y:S02]  /*2d20*/  BSSY B1, `(.L_x_40) ;  /* 0x000000a000017945 */ /* 0x000fe40003800000 */
[----:B------:R-:W-:Y:S01]  /*2d30*/  FMUL R91, R90, R155 ;  /* 0x0000009b5a5b7220 */ /* 0x000fe20000400000 */
[----:B------:R-:W-:-:S03]  /*2d40*/  @P1 IMAD.MOV.U32 R90, RZ, RZ, R168 ;  /* 0x000000ffff5a1224 */ /* 0x000fc600078e00a8 */
[----:B------:R-:W-:-:S05]  /*2d50*/  FFMA R91, R94, R154, R91 ;  /* 0x0000009a5e5b7223 */ /* 0x000fca000000005b */
[----:B------:R-:W-:-:S04]  /*2d60*/  F2FP.BF16.F32.PACK_AB R91, RZ, R91 ;  /* 0x0000005bff5b723e */ /* 0x000fc800000010ff */
[----:B------:R-:W-:Y:S02]  /*2d70*/  PRMT R92, R91, 0x7610, R92 ;  /* 0x000076105b5c7816 */ /* 0x000fe4000000005c */
[----:B------:R-:W-:-:S05]  /*2d80*/  @P1 MOV R91, R169 ;  /* 0x000000a9005b1202 */ /* 0x000fca0000000f00 */
[----:B------:R1:W-:Y:S01]  /*2d90*/  @P1 STG.E.U16 desc[UR36][R90.64+0x10], R92 ;  /* 0x0000105c5a001986 */ /* 0x0003e2000c101524 */
[----:B------:R-:W-:Y:S05]  /*2da0*/  @!P2 BRA `(.L_x_41) ;  /* 0x000000000004a947 */ /* 0x000fea0003800000 */
[----:B------:R0:W5:Y:S02]  /*2db0*/  LDG.E.LTC128B.U16 R172, desc[UR36][R88.64+0x12] ;  /* 0x0000122458ac7981 */ /* 0x000164000c1e1520 */
.L_x_41:
[----:B------:R-:W-:Y:S05]  /*2dc0*/  BSYNC B1 ;  /* 0x0000000000017941 */ /* 0x000fea0003800000 */
.L_x_40:
        /* <DEDUP_REMOVED lines=12> */
.L_x_43:
[----:B------:R-:W-:Y:S05]  /*2e90*/  BSYNC B1 ;  /* 0x0000000000017941 */ /* 0x000fea0003800000 */
.L_x_42:
        /* <DEDUP_REMOVED lines=12> */
.L_x_45:
[----:B------:R-:W-:Y:S05]  /*2f60*/  BSYNC B1 ;  /* 0x0000000000017941 */ /* 0x000fea0003800000 */
.L_x_44:
[----:B-1---5:R-:W-:Y:S01]  /*2f70*/  IMAD.U32 R90, R172, 0x10000, RZ ;  /* 0x00010000ac5a7824 */ /* 0x022fe200078e00ff */
[----:B------:R-:W-:Y:S01]  /*2f80*/  @P2 MOV R91, R159 ;  /* 0x0000009f005b2202 */ /* 0x000fe20000000f00 */
[----:B------:R-:W-:Y:S01]  /*2f90*/  BSSY B1, `(.L_x_46) ;  /* 0x000000a000017945 */ /* 0x000fe20003800000 */
[----:B------:R-:W-:Y:S01]  /*2fa0*/  ISETP.GT.AND P1, PT, R0, 0x10, P0 ;  /* 0x000000100000780c */ /* 0x000fe20000724270 */
        /* <DEDUP_REMOVED lines=8> */
.L_x_47:
[----:B------:R-:W-:Y:S05]  /*3030*/  BSYNC B1 ;  /* 0x0000000000017941 */ /* 0x000fea0003800000 */
.L_x_46:
        /* <DEDUP_REMOVED lines=12> */
.L_x_49:
[----:B------:R-:W-:Y:S05]  /*3100*/  BSYNC B1 ;  /* 0x0000000000017941 */ /* 0x000fea0003800000 */
.L_x_48:
        /* <DEDUP_REMOVED lines=12> */
.L_x_51:
[----:B------:R-:W-:Y:S05]  /*31d0*/  BSYNC B1 ;  /* 0x0000000000017941 */ /* 0x000fea0003800000 */
.L_x_50:
        /* <DEDUP_REMOVED lines=12> */
.L_x_53:
[----:B------:R-:W-:Y:S05]  /*32a0*/  BSYNC B1 ;  /* 0x0000000000017941 */ /* 0x000fea0003800000 */
.L_x_52:
        /* <DEDUP_REMOVED lines=12> */
.L_x_55:
[----:B------:R-:W-:Y:S05]  /*3370*/  BSYNC B1 ;  /* 0x0000000000017941 */ /* 0x000fea0003800000 */
.L_x_54:
        /* <DEDUP_REMOVED lines=12> */
.L_x_57:
[----:B------:R-:W-:Y:S05]  /*3440*/  BSYNC B1 ;  /* 0x0000000000017941 */ /* 0x000fea0003800000 */
.L_x_56:
        /* <DEDUP_REMOVED lines=12> */
.L_x_59:
[----:B------:R-:W-:Y:S05]  /*3510*/  BSYNC B1 ;  /* 0x0000000000017941 */ /* 0x000fea0003800000 */
.L_x_58:
        /* <DEDUP_REMOVED lines=12> */
.L_x_61:
[----:B------:R-:W-:Y:S05]  /*35e0*/  BSYNC B1 ;  /* 0x0000000000017941 */ /* 0x000fea0003800000 */
.L_x_60:
        /* <DEDUP_REMOVED lines=12> */
.L_x_63:
[----:B------:R-:W-:Y:S05]  /*36b0*/  BSYNC B1 ;  /* 0x0000000000017941 */ /* 0x000fea0003800000 */
.L_x_62:
        /* <DEDUP_REMOVED lines=12> */
.L_x_65:
[----:B------:R-:W-:Y:S05]  /*3780*/  BSYNC B1 ;  /* 0x0000000000017941 */ /* 0x000fea0003800000 */
.L_x_64:
        /* <DEDUP_REMOVED lines=12> */
.L_x_67:
[----:B------:R-:W-:Y:S05]  /*3850*/  BSYNC B1 ;  /* 0x0000000000017941 */ /* 0x000fea0003800000 */
.L_x_66:
        /* <DEDUP_REMOVED lines=12> */
.L_x_69:
[----:B------:R-:W-:Y:S05]  /*3920*/  BSYNC B1 ;  /* 0x0000000000017941 */ /* 0x000fea0003800000 */
.L_x_68:
        /* <DEDUP_REMOVED lines=12> */
.L_x_71:
[----:B------:R-:W-:Y:S05]  /*39f0*/  BSYNC B1 ;  /* 0x0000000000017941 */ /* 0x000fea0003800000 */
.L_x_70:
        /* <DEDUP_REMOVED lines=12> */
.L_x_73:
[----:B------:R-:W-:Y:S05]  /*3ac0*/  BSYNC B1 ;  /* 0x0000000000017941 */ /* 0x000fea0003800000 */
.L_x_72:
        /* <DEDUP_REMOVED lines=12> */
.L_x_75:
[----:B------:R-:W-:Y:S05]  /*3b90*/  BSYNC B1 ;  /* 0x0000000000017941 */ /* 0x000fea0003800000 */
.L_x_74:
        /* <DEDUP_REMOVED lines=12> */
.L_x_77:
[----:B------:R-:W-:Y:S05]  /*3c60*/  BSYNC B1 ;  /* 0x0000000000017941 */ /* 0x000fea0003800000 */
.L_x_76:
        /* <DEDUP_REMOVED lines=12> */
.L_x_79:
[----:B------:R-:W-:Y:S05]  /*3d30*/  BSYNC B1 ;  /* 0x0000000000017941 */ /* 0x000fea0003800000 */
.L_x_78:
        /* <DEDUP_REMOVED lines=12> */
.L_x_81:
[----:B------:R-:W-:Y:S05]  /*3e00*/  BSYNC B1 ;  /* 0x0000000000017941 */ /* 0x000fea0003800000 */
.L_x_80:
        /* <DEDUP_REMOVED lines=12> */
.L_x_83:
[----:B------:R-:W-:Y:S05]  /*3ed0*/  BSYNC B1 ;  /* 0x0000000000017941 */ /* 0x000fea0003800000 */
.L_x_82:
        /* <DEDUP_REMOVED lines=12> */
.L_x_85:
[----:B------:R-:W-:Y:S05]  /*3fa0*/  BSYNC B1 ;  /* 0x0000000000017941 */ /* 0x000fea0003800000 */
.L_x_84:
        /* <DEDUP_REMOVED lines=12> */
.L_x_87:
[----:B------:R-:W-:Y:S05]  /*4070*/  BSYNC B1 ;  /* 0x0000000000017941 */ /* 0x000fea0003800000 */
.L_x_86:
        /* <DEDUP_REMOVED lines=12> */
.L_x_89:
[----:B------:R-:W-:Y:S05]  /*4140*/  BSYNC B1 ;  /* 0x0000000000017941 */ /* 0x000fea0003800000 */
.L_x_88:
        /* <DEDUP_REMOVED lines=12> */
.L_x_91:
[----:B------:R-:W-:Y:S05]  /*4210*/  BSYNC B1 ;  /* 0x0000000000017941 */ /* 0x000fea0003800000 */
.L_x_90:
        /* <DEDUP_REMOVED lines=12> */
.L_x_93:
[----:B------:R-:W-:Y:S05]  /*42e0*/  BSYNC B1 ;  /* 0x0000000000017941 */ /* 0x000fea0003800000 */
.L_x_92:
        /* <DEDUP_REMOVED lines=12> */
.L_x_95:
[----:B------:R-:W-:Y:S05]  /*43b0*/  BSYNC B1 ;  /* 0x0000000000017941 */ /* 0x000fea0003800000 */
.L_x_94:
        /* <DEDUP_REMOVED lines=12> */
.L_x_97:
[----:B------:R-:W-:Y:S05]  /*4480*/  BSYNC B1 ;  /* 0x0000000000017941 */ /* 0x000fea0003800000 */
.L_x_96:
        /* <DEDUP_REMOVED lines=12> */
.L_x_99:
[----:B------:R-:W-:Y:S05]  /*4550*/  BSYNC B1 ;  /* 0x0000000000017941 */ /* 0x000fea0003800000 */
.L_x_98:
        /* <DEDUP_REMOVED lines=12> */
.L_x_101:
[----:B------:R-:W-:Y:S05]  /*4620*/  BSYNC B1 ;  /* 0x0000000000017941 */ /* 0x000fea0003800000 */
.L_x_100:
        /* <DEDUP_REMOVED lines=12> */
.L_x_103:
[----:B------:R-:W-:Y:S05]  /*46f0*/  BSYNC B1 ;  /* 0x0000000000017941 */ /* 0x000fea0003800000 */
.L_x_102:
        /* <DEDUP_REMOVED lines=12> */
.L_x_105:
[----:B------:R-:W-:Y:S05]  /*47c0*/  BSYNC B1 ;  /* 0x0000000000017941 */ /* 0x000fea0003800000 */
.L_x_104:
        /* <DEDUP_REMOVED lines=12> */
.L_x_107:
[----:B------:R-:W-:Y:S05]  /*4890*/  BSYNC B1 ;  /* 0x0000000000017941 */ /* 0x000fea0003800000 */
.L_x_106:
        /* <DEDUP_REMOVED lines=12> */
.L_x_109:
[----:B------:R-:W-:Y:S05]  /*4960*/  BSYNC B1 ;  /* 0x0000000000017941 */ /* 0x000fea0003800000 */
.L_x_108:
        /* <DEDUP_REMOVED lines=12> */
.L_x_111:
[----:B------:R-:W-:Y:S05]  /*4a30*/  BSYNC B1 ;  /* 0x0000000000017941 */ /* 0x000fea0003800000 */
.L_x_110:
        /* <DEDUP_REMOVED lines=12> */
.L_x_113:
[----:B------:R-:W-:Y:S05]  /*4b00*/  BSYNC B1 ;  /* 0x0000000000017941 */ /* 0x000fea0003800000 */
.L_x_112:
        /* <DEDUP_REMOVED lines=12> */
.L_x_115:
[----:B------:R-:W-:Y:S05]  /*4bd0*/  BSYNC B1 ;  /* 0x0000000000017941 */ /* 0x000fea0003800000 */
.L_x_114:
        /* <DEDUP_REMOVED lines=12> */
.L_x_117:
[----:B------:R-:W-:Y:S05]  /*4ca0*/  BSYNC B1 ;  /* 0x0000000000017941 */ /* 0x000fea0003800000 */
.L_x_116:
        /* <DEDUP_REMOVED lines=12> */
.L_x_119:
[----:B------:R-:W-:Y:S05]  /*4d70*/  BSYNC B1 ;  /* 0x0000000000017941 */ /* 0x000fea0003800000 */
.L_x_118:
        /* <DEDUP_REMOVED lines=12> */
.L_x_121:
[----:B------:R-:W-:Y:S05]  /*4e40*/  BSYNC B1 ;  /* 0x0000000000017941 */ /* 0x000fea0003800000 */
.L_x_120:
        /* <DEDUP_REMOVED lines=12> */
.L_x_123:
[----:B------:R-:W-:Y:S05]  /*4f10*/  BSYNC B1 ;  /* 0x0000000000017941 */ /* 0x000fea0003800000 */
.L_x_122:
        /* <DEDUP_REMOVED lines=12> */
.L_x_125:
[----:B------:R-:W-:Y:S05]  /*4fe0*/  BSYNC B1 ;  /* 0x0000000000017941 */ /* 0x000fea0003800000 */
.L_x_124:
        /* <DEDUP_REMOVED lines=12> */
.L_x_127:
[----:B------:R-:W-:Y:S05]  /*50b0*/  BSYNC B1 ;  /* 0x0000000000017941 */ /* 0x000fea0003800000 */
.L_x_126:
        /* <DEDUP_REMOVED lines=12> */
.L_x_129:
[----:B------:R-:W-:Y:S05]  /*5180*/  BSYNC B1 ;  /* 0x0000000000017941 */ /* 0x000fea0003800000 */
.L_x_128:
        /* <DEDUP_REMOVED lines=12> */
.L_x_131:
[----:B------:R-:W-:Y:S05]  /*5250*/  BSYNC B1 ;  /* 0x0000000000017941 */ /* 0x000fea0003800000 */
.L_x_130:
        /* <DEDUP_REMOVED lines=12> */
.L_x_133:
[----:B------:R-:W-:Y:S05]  /*5320*/  BSYNC B1 ;  /* 0x0000000000017941 */ /* 0x000fea0003800000 */
.L_x_132:
        /* <DEDUP_REMOVED lines=12> */
.L_x_135:
[----:B------:R-:W-:Y:S05]  /*53f0*/  BSYNC B1 ;  /* 0x0000000000017941 */ /* 0x000fea0003800000 */
.L_x_134:
        /* <DEDUP_REMOVED lines=12> */
.L_x_137:
[----:B------:R-:W-:Y:S05]  /*54c0*/  BSYNC B1 ;  /* 0x0000000000017941 */ /* 0x000fea0003800000 */
.L_x_136:
        /* <DEDUP_REMOVED lines=12> */
.L_x_139:
[----:B------:R-:W-:Y:S05]  /*5590*/  BSYNC B1 ;  /* 0x0000000000017941 */ /* 0x000fea0003800000 */
.L_x_138:
        /* <DEDUP_REMOVED lines=12> */
.L_x_141:
[----:B------:R-:W-:Y:S05]  /*5660*/  BSYNC B1 ;  /* 0x0000000000017941 */ /* 0x000fea0003800000 */
.L_x_140:
        /* <DEDUP_REMOVED lines=12> */
.L_x_143:
[----:B------:R-:W-:Y:S05]  /*5730*/  BSYNC B1 ;  /* 0x0000000000017941 */ /* 0x000fea0003800000 */
.L_x_142:
        /* <DEDUP_REMOVED lines=12> */
.L_x_145:
[----:B------:R-:W-:Y:S05]  /*5800*/  BSYNC B1 ;  /* 0x0000000000017941 */ /* 0x000fea0003800000 */
.L_x_144:
        /* <DEDUP_REMOVED lines=12> */
.L_x_147:
[----:B------:R-:W-:Y:S05]  /*58d0*/  BSYNC B1 ;  /* 0x0000000000017941 */ /* 0x000fea0003800000 */
.L_x_146:
        /* <DEDUP_REMOVED lines=12> */
.L_x_149:
[----:B------:R-:W-:Y:S05]  /*59a0*/  BSYNC B1 ;  /* 0x0000000000017941 */ /* 0x000fea0003800000 */
.L_x_148:
        /* <DEDUP_REMOVED lines=12> */
.L_x_151:
[----:B------:R-:W-:Y:S05]  /*5a70*/  BSYNC B1 ;  /* 0x0000000000017941 */ /* 0x000fea0003800000 */
.L_x_150:
[----:B-----5:R-:W-:Y:S01]  /*5a80*/  IMAD.U32 R8, R172, 0x10000, RZ ;  /* 0x00010000ac087824 */ /* 0x020fe200078e00ff */
[----:B------:R-:W-:Y:S01]  /*5a90*/  ISETP.GT.AND P1, PT, R0, 0x79, P0 ;  /* 0x000000790000780c */ /* 0x000fe20000724270 */
[----:B------:R-:W-:Y:S01]  /*5aa0*/  BSSY B1, `(.L_x_152) ;  /* 0x000000c000017945 */ /* 0x000fe20003800000 */
[----:B------:R-:W-:Y:S01]  /*5ab0*/  IADD3 R153, P0, R153, 0x80, RZ ;  /* 0x0000008099997810 */ /* 0x000fe20007f1e0ff */
[----:B-1----:R-:W-:Y:S01]  /*5ac0*/  FMUL R91, R8, R155 ;  /* 0x0000009b085b7220 */ /* 0x002fe20000400000 */
[----:B------:R-:W-:-:S03]  /*5ad0*/  @P2 IMAD.MOV.U32 R8, RZ, RZ, R168 ;  /* 0x000000ffff082224 */ /* 0x000fc600078e00a8 */
[----:B------:R-:W-:-:S05]  /*5ae0*/  FFMA R91, R150, R154, R91 ;  /* 0x0000009a965b7223 */ /* 0x000fca000000005b */
[----:B------:R-:W-:-:S04]  /*5af0*/  F2FP.BF16.F32.PACK_AB R91, RZ, R91 ;  /* 0x0000005bff5b723e */ /* 0x000fc800000010ff */
[----:B------:R-:W-:Y:S01]  /*5b00*/  PRMT R90, R91, 0x7610, R90 ;  /* 0x000076105b5a7816 */ /* 0x000fe2000000005a */
[----:B------:R-:W-:Y:S02]  /*5b10*/  IMAD.X R91, RZ, RZ, R9, P0 ;  /* 0x000000ffff5b7224 */ /* 0x000fe400000e0609 */
[----:B------:R-:W-:-:S05]  /*5b20*/  @P2 IMAD.MOV.U32 R9, RZ, RZ, R169 ;  /* 0x000000ffff092224 */ /* 0x000fca00078e00a9 */
[----:B------:R1:W-:Y:S01]  /*5b30*/  @P2 STG.E.U16 desc[UR36][R8.64+0xf0], R90 ;  /* 0x0000f05a08002986 */ /* 0x0003e2000c101524 */
[----:B------:R-:W-:Y:S05]  /*5b40*/  @!P1 BRA `(.L_x_153) ;  /* 0x0000000000049947 */ /* 0x000fea0003800000 */
[----:B------:R0:W5:Y:S02]  /*5b50*/  LDG.E.LTC128B.U16 R172, desc[UR36][R88.64+0xf2] ;  /* 0x0000f22458ac7981 */ /* 0x000164000c1e1520 */
.L_x_153:
[----:B------:R-:W-:Y:S05]  /*5b60*/  BSYNC B1 ;  /* 0x0000000000017941 */ /* 0x000fea0003800000 */
.L_x_152:
[----:B-1---5:R-:W-:Y:S01]  /*5b70*/  IMAD.U32 R8, R172, 0x10000, RZ ;  /* 0x00010000ac087824 */ /* 0x022fe200078e00ff */
[----:B------:R-:W-:Y:S01]  /*5b80*/  ISETP.GT.AND P0, PT, R3, 0x80, PT ;  /* 0x000000800300780c */ /* 0x000fe20003f04270 */
[-C--:B------:R-:W-:Y:S02]  /*5b90*/  IMAD R90, R91, R14.reuse, RZ ;  /* 0x0000000e5b5a7224 */ /* 0x080fe400078e02ff */
[----:B0-2---:R-:W-:Y:S01]  /*5ba0*/  FMUL R88, R8, R155 ;  /* 0x0000009b08587220 */ /* 0x005fe20000400000 */
[----:B------:R-:W-:Y:S01]  /*5bb0*/  IMAD.WIDE.U32 R8, R153, R14, R156 ;  /* 0x0000000e99087225 */ /* 0x000fe200078e009c */
[----:B------:R-:W-:-:S03]  /*5bc0*/  ISETP.GT.AND P3, PT, R0, RZ, P0 ;  /* 0x000000ff0000720c */ /* 0x000fc60000764270 */
[----:B------:R-:W-:Y:S01]  /*5bd0*/  FFMA R151, R151, R154, R88 ;  /* 0x0000009a97977223 */ /* 0x000fe20000000058 */
[----:B------:R-:W-:Y:S01]  /*5be0*/  IMAD R97, R153, R15, R90 ;  /* 0x0000000f99617224 */ /* 0x000fe200078e025a */
[----:B------:R-:W-:-:S03]  /*5bf0*/  LEA R88, P2, R8, R10, 0x1 ;  /* 0x0000000a08587211 */ /* 0x000fc600078408ff */
[----:B------:R-:W-:Y:S02]  /*5c00*/  F2FP.BF16.F32.PACK_AB R151, RZ, R151 ;  /* 0x00000097ff97723e */ /* 0x000fe400000010ff */
[----:B------:R-:W-:-:S03]  /*5c10*/  IADD3 R9, R9, R97, RZ ;  /* 0x0000006109097210 */ /* 0x000fc60007ffe0ff */
[----:B------:R0:W-:Y:S01]  /*5c20*/  @P1 STG.E.U16 desc[UR36][R168.64+0xf2], R151 ;  /* 0x0000f297a8001986 */ /* 0x0001e2000c101524 */
[----:B------:R-:W-:-:S05]  /*5c30*/  LEA.HI.X R89, R8, R11, R9, 0x1, P2 ;  /* 0x0000000b08597211 */ /* 0x000fca00010f0c09 */
[----:B------:R-:W2:Y:S01]  /*5c40*/  @P3 LDG.E.LTC128B.U16 R172, desc[UR36][R88.64] ;  /* 0x0000002458ac3981 */ /* 0x000ea2000c1e1520 */
[----:B------:R-:W-:Y:S01]  /*5c50*/  IMAD.WIDE.U32 R8, R153, R14, R6 ;  /* 0x0000000e99087225 */ /* 0x000fe200078e0006 */
[----:B------:R-:W-:Y:S01]  /*5c60*/  SHF.L.U64.HI R95, R4, 0x8, R5 ;  /* 0x00000008045f7819 */ /* 0x000fe20000010205 */
[----:B------:R-:W-:Y:S01]  /*5c70*/  BSSY B1, `(.L_x_154) ;  /* 0x0000011000017945 */ /* 0x000fe20003800000 */
[----:B------:R-:W-:Y:S01]  /*5c80*/  ISETP.GT.AND P2, PT, R0, 0x1, P0 ;  /* 0x000000010000780c */ /* 0x000fe20000744270 */
[----:B------:R-:W-:Y:S02]  /*5c90*/  IMAD.IADD R9, R97, 0x1, R9 ;  /* 0x0000000161097824 */ /* 0x000fe400078e0209 */
[----:B------:R-:W-:Y:S02]  /*5ca0*/  IMAD.SHL.U32 R93, R4, 0x100, RZ ;  /* 0x00000100045d7824 */ /* 0x000fe400078e00ff */
[----:B--2---:R-:W-:-:S04]  /*5cb0*/  IMAD.U32 R90, R172, 0x10000, RZ ;  /* 0x00010000ac5a7824 */ /* 0x004fc800078e00ff */
[----:B------:R-:W-:Y:S01]  /*5cc0*/  FMUL R15, R90, R155 ;  /* 0x0000009b5a0f7220 */ /* 0x000fe20000400000 */
[----:B------:R-:W-:Y:S01]  /*5cd0*/  IMAD.WIDE.U32 R90, R23, R12, R8 ;  /* 0x0000000c175a7225 */ /* 0x000fe200078e0008 */
[----:B------:R-:W-:-:S03]  /*5ce0*/  IADD3 R8, P1, R93, R158, RZ ;  /* 0x0000009e5d087210 */ /* 0x000fc60007f3e0ff */
[----:B------:R-:W-:Y:S01]  /*5cf0*/  FFMA R15, R24, R154, R15 ;  /* 0x0000009a180f7223 */ /* 0x000fe2000000000f */
[----:B------:R-:W-:Y:S01]  /*5d00*/  IMAD.IADD R5, R13, 0x1, R91 ;  /* 0x000000010d057824 */ /* 0x000fe200078e025b */
[C---:B------:R-:W-:Y:S01]  /*5d10*/  LEA R4, P4, R90.reuse, R10, 0x1 ;  /* 0x0000000a5a047211 */ /* 0x040fe200078808ff */
[----:B------:R-:W-:Y:S02]  /*5d20*/  IMAD.X R9, R95, 0x1, R159, P1 ;  /* 0x000000015f097824 */ /* 0x000fe400008e069f */
[----:B------:R-:W-:Y:S02]  /*5d30*/  F2FP.BF16.F32.PACK_AB R15, RZ, R15 ;  /* 0x0000000fff0f723e */ /* 0x000fe400000010ff */
[----:B------:R-:W-:-:S03]  /*5d40*/  LEA.HI.X R5, R90, R11, R5, 0x1, P4 ;  /* 0x0000000b5a057211 */ /* 0x000fc600020f0c05 */
[----:B------:R0:W-:Y:S01]  /*5d50*/  @P3 STG.E.U16 desc[UR36][R8.64], R15 ;  /* 0x0000000f08003986 */ /* 0x0001e2000c101524 */
[----:B------:R-:W-:Y:S05]  /*5d60*/  @!P2 BRA `(.L_x_155) ;  /* 0x000000000004a947 */ /* 0x000fea0003800000 */
[----:B------:R1:W5:Y:S02]  /*5d70*/  LDG.E.LTC128B.U16 R172, desc[UR36][R4.64+0x2] ;  /* 0x0000022404ac7981 */ /* 0x000364000c1e1520 */
.L_x_155:
[----:B------:R-:W-:Y:S05]  /*5d80*/  BSYNC B1 ;  /* 0x0000000000017941 */ /* 0x000fea0003800000 */
.L_x_154:
[----:B-----5:R-:W-:Y:S01]  /*5d90*/  IMAD.U32 R24, R172, 0x10000, RZ ;  /* 0x00010000ac187824 */ /* 0x020fe200078e00ff */
[----:B------:R-:W-:Y:S01]  /*5da0*/  ISETP.GT.AND P1, PT, R3, 0x88, PT ;  /* 0x000000880300780c */ /* 0x000fe20003f24270 */
[----:B0-----:R-:W-:Y:S01]  /*5db0*/  IMAD.WIDE.U32 R14, R153, R14, R162 ;  /* 0x0000000e990e7225 */ /* 0x001fe200078e00a2 */
[----:B------:R-:W-:Y:S03]  /*5dc0*/  BSSY B1, `(.L_x_156) ;  /* 0x000000e000017945 */ /* 0x000fe60003800000 */
[----:B------:R-:W-:Y:S01]  /*5dd0*/  FMUL R24, R24, R155 ;  /* 0x0000009b18187220 */ /* 0x000fe20000400000 */
[----:B------:R-:W-:Y:S01]  /*5de0*/  ISETP.GT.AND P3, PT, R0, RZ, P1 ;  /* 0x000000ff0000720c */ /* 0x000fe20000f64270 */
[----:B------:R-:W-:Y:S01]  /*5df0*/  IMAD.IADD R97, R97, 0x1, R15 ;  /* 0x0000000161617824 */ /* 0x000fe200078e020f */
[----:B------:R-:W-:Y:S01]  /*5e00*/  IADD3 R21, P5, R20, R14, RZ ;  /* 0x0000000e14157210 */ /* 0x000fe20007fbe0ff */
[----:B------:R-:W-:Y:S01]  /*5e10*/  FFMA R24, R25, R154, R24 ;  /* 0x0000009a19187223 */ /* 0x000fe20000000018 */
[----:B------:R-:W-:-:S03]  /*5e20*/  IADD3 R20, P4, R6, R14, RZ ;  /* 0x0000000e06147210 */ /* 0x000fc60007f9e0ff */
[----:B------:R-:W-:Y:S01]  /*5e30*/  IMAD.X R156, R97, 0x1, R157, P5 ;  /* 0x00000001619c7824 */ /* 0x000fe200028e069d */
[----:B------:R-:W-:Y:S02]  /*5e40*/  F2FP.BF16.F32.PACK_AB R24, RZ, R24 ;  /* 0x00000018ff18723e */ /* 0x000fe400000010ff */
[----:B------:R-:W-:-:S03]  /*5e50*/  LEA R14, P5, R21, R10, 0x1 ;  /* 0x0000000a150e7211 */ /* 0x000fc600078a08ff */
[----:B------:R0:W-:Y:S01]  /*5e60*/  @P2 STG.E.U16 desc[UR36][R8.64+0x2], R24 ;  /* 0x0000021808002986 */ /* 0x0001e2000c101524 */
[----:B------:R-:W-:Y:S01]  /*5e70*/  LEA.HI.X R15, R21, R11, R156, 0x1, P5 ;  /* 0x0000000b150f7211 */ /* 0x000fe200028f0c9c */
[----:B------:R-:W-:Y:S08]  /*5e80*/  @!P3 BRA `(.L_x_157) ;  /* 0x000000000004b947 */ /* 0x000ff00003800000 */
[----:B------:R2:W5:Y:S02]  /*5e90*/  LDG.E.LTC128B.U16 R172, desc[UR36][R14.64] ;  /* 0x000000240eac7981 */ /* 0x000564000c1e1520 */
.L_x_157:
[----:B------:R-:W-:Y:S05]  /*5ea0*/  BSYNC B1 ;  /* 0x0000000000017941 */ /* 0x000fea0003800000 */
.L_x_156:
[----:B-----5:R-:W-:Y:S01]  /*5eb0*/  SHF.L.U32 R6, R172, 0x10, RZ ;  /* 0x00000010ac067819 */ /* 0x020fe200000006ff */
[----:B------:R-:W-:Y:S01]  /*5ec0*/  IMAD.X R21, R7, 0x1, R97, P4 ;  /* 0x0000000107157824 */ /* 0x000fe200020e0661 */
[----:B------:R-:W-:Y:S01]  /*5ed0*/  ISETP.GT.AND P2, PT, R0, 0x1, P1 ;  /* 0x000000010000780c */ /* 0x000fe20000f44270 */
[----:B------:R-:W-:Y:S02]  /*5ee0*/  BSSY B1, `(.L_x_158) ;  /* 0x000000d000017945 */ /* 0x000fe40003800000 */
[----:B------:R-:W-:Y:S01]  /*5ef0*/  FMUL R3, R6, R155 ;  /* 0x0000009b06037220 */ /* 0x000fe20000400000 */
[----:B------:R-:W-:Y:S01]  /*5f00*/  IADD3 R6, P4, R8, R165, RZ ;  /* 0x000000a508067210 */ /* 0x000fe20007f9e0ff */
[----:B--2---:R-:W-:-:S04]  /*5f10*/  IMAD.WIDE.U32 R14, R23, R12, R20 ;  /* 0x0000000c170e7225 */ /* 0x004fc800078e0014 */
[----:B------:R-:W-:Y:S01]  /*5f20*/  FFMA R3, R26, R154, R3 ;  /* 0x0000009a1a037223 */ /* 0x000fe20000000003 */
[----:B------:R-:W-:Y:S01]  /*5f30*/  IMAD.X R7, R9, 0x1, R167, P4 ;  /* 0x0000000109077824 */ /* 0x000fe200020e06a7 */
[----:B------:R-:W-:Y:S01]  /*5f40*/  LEA R10, P5, R14, R10, 0x1 ;  /* 0x0000000a0e0a7211 */ /* 0x000fe200078a08ff */
[----:B------:R-:W-:Y:S02]  /*5f50*/  IMAD.IADD R13, R13, 0x1, R15 ;  /* 0x000000010d0d7824 */ /* 0x000fe400078e020f */
[----:B------:R-:W-:-:S03]  /*5f60*/  F2FP.BF16.F32.PACK_AB R3, RZ, R3 ;  /* 0x00000003ff03723e */ /* 0x000fc600000010ff */
[----:B------:R-:W-:Y:S02]  /*5f70*/  LEA.HI.X R11, R14, R11, R13, 0x1, P5 ;  /* 0x0000000b0e0b7211 */ /* 0x000fe400028f0c0d */
[----:B------:R2:W-:Y:S01]  /*5f80*/  @P3 STG.E.U16 desc[UR36][R6.64], R3 ;  /* 0x0000000306003986 */ /* 0x0005e2000c101524 */
[----:B------:R-:W-:Y:S05]  /*5f90*/  @!P2 BRA `(.L_x_159) ;  /* 0x000000000004a947 */ /* 0x000fea0003800000 */
[----:B------:R0:W5:Y:S02]  /*5fa0*/  LDG.E.LTC128B.U16 R172, desc[UR36][R10.64+0x2] ;  /* 0x000002240aac7981 */ /* 0x000164000c1e1520 */
.L_x_159:
[----:B------:R-:W-:Y:S05]  /*5fb0*/  BSYNC B1 ;  /* 0x0000000000017941 */ /* 0x000fea0003800000 */
.L_x_158:
[----:B-----5:R-:W-:Y:S01]  /*5fc0*/  IMAD.U32 R12, R172, 0x10000, RZ ;  /* 0x00010000ac0c7824 */ /* 0x020fe200078e00ff */
[----:B------:R-:W-:Y:S01]  /*5fd0*/  ISETP.GT.AND P3, PT, R0, 0x8, P0 ;  /* 0x000000080000780c */ /* 0x000fe20000764270 */
[----:B------:R-:W-:Y:S02]  /*5fe0*/  BSSY B1, `(.L_x_160) ;  /* 0x0000007000017945 */ /* 0x000fe40003800000 */
[----:B------:R-:W-:-:S04]  /*5ff0*/  FMUL R12, R12, R155 ;  /* 0x0000009b0c0c7220 */ /* 0x000fc80000400000 */
[----:B------:R-:W-:-:S05]  /*6000*/  FFMA R12, R27, R154, R12 ;  /* 0x0000009a1b0c7223 */ /* 0x000fca000000000c */
[----:B------:R-:W-:-:S05]  /*6010*/  F2FP.BF16.F32.PACK_AB R12, RZ, R12 ;  /* 0x0000000cff0c723e */ /* 0x000fca00000010ff */
[----:B------:R0:W-:Y:S01]  /*6020*/  @P2 STG.E.U16 desc[UR36][R6.64+0x2], R12 ;  /* 0x0000020c06002986 */ /* 0x0001e2000c101524 */
[----:B------:R-:W-:Y:S05]  /*6030*/  @!P3 BRA `(.L_x_161) ;  /* 0x000000000004b947 */ /* 0x000fea0003800000 */
[----:B------:R0:W5:Y:S02]  /*6040*/  LDG.E.LTC128B.U16 R172, desc[UR36][R4.64+0x10] ;  /* 0x0000102404ac7981 */ /* 0x000164000c1e1520 */
.L_x_161:
[----:B------:R-:W-:Y:S05]  /*6050*/  BSYNC B1 ;  /* 0x0000000000017941 */ /* 0x000fea0003800000 */
.L_x_160:
[----:B0-2--5:R-:W-:Y:S01]  /*6060*/  IMAD.U32 R6, R172, 0x10000, RZ ;  /* 0x00010000ac067824 */ /* 0x025fe200078e00ff */
[----:B------:R-:W-:Y:S01]  /*6070*/  ISETP.GT.AND P2, PT, R0, 0x9, P0 ;  /* 0x000000090000780c */ /* 0x000fe20000744270 */
[----:B------:R-:W-:Y:S01]  /*6080*/  IMAD.MOV.U32 R7, RZ, RZ, R9 ;  /* 0x000000ffff077224 */ /* 0x000fe200078e0009 */
[----:B------:R-:W-:Y:S01]  /*6090*/  BSSY B1, `(.L_x_162) ;  /* 0x0000008000017945 */ /* 0x000fe20003800000 */
[----:B------:R-:W-:Y:S01]  /*60a0*/  FMUL R3, R6, R155 ;  /* 0x0000009b06037220 */ /* 0x000fe20000400000 */
[----:B------:R-:W-:-:S03]  /*60b0*/  IMAD.MOV.U32 R6, RZ, RZ, R8 ;  /* 0x000000ffff067224 */ /* 0x000fc600078e0008 */
[----:B------:R-:W-:-:S05]  /*60c0*/  FFMA R3, R28, R154, R3 ;  /* 0x0000009a1c037223 */ /* 0x000fca0000000003 */
[----:B------:R-:W-:-:S05]  /*60d0*/  F2FP.BF16.F32.PACK_AB R3, RZ, R3 ;  /* 0x00000003ff03723e */ /* 0x000fca00000010ff */
[----:B------:R0:W-:Y:S01]  /*60e0*/  @P3 STG.E.U16 desc[UR36][R6.64+0x10], R3 ;  /* 0x0000100306003986 */ /* 0x0001e2000c101524 */
[----:B------:R-:W-:Y:S05]  /*60f0*/  @!P2 BRA `(.L_x_163) ;  /* 0x000000000004a947 */ /* 0x000fea0003800000 */
[----:B------:R2:W5:Y:S02]  /*6100*/  LDG.E.LTC128B.U16 R172, desc[UR36][R4.64+0x12] ;  /* 0x0000122404ac7981 */ /* 0x000564000c1e1520 */
.L_x_163:
[----:B------:R-:W-:Y:S05]  /*6110*/  BSYNC B1 ;  /* 0x0000000000017941 */ /* 0x000fea0003800000 */
.L_x_162:
        /* <DEDUP_REMOVED lines=9> */
.L_x_165:
[----:B------:R-:W-:Y:S05]  /*61b0*/  BSYNC B1 ;  /* 0x0000000000017941 */ /* 0x000fea0003800000 */
.L_x_164:
[----:B0----5:R-:W-:Y:S01]  /*61c0*/  SHF.L.U32 R12, R172, 0x10, RZ ;  /* 0x00000010ac0c7819 */ /* 0x021fe200000006ff */
[----:B------:R-:W-:Y:S01]  /*61d0*/  BSSY B1, `(.L_x_166) ;  /* 0x000000a000017945 */ /* 0x000fe20003800000 */
[----:B------:R-:W-:Y:S02]  /*61e0*/  IADD3 R8, P3, R165, R8, RZ ;  /* 0x00000008a5087210 */ /* 0x000fe40007f7e0ff */
[----:B------:R-:W-:Y:S01]  /*61f0*/  ISETP.GT.AND P2, PT, R0, 0x9, P1 ;  /* 0x000000090000780c */ /* 0x000fe20000f44270 */
[----:B------:R-:W-:Y:S02]  /*6200*/  FMUL R3, R12, R155 ;  /* 0x0000009b0c037220 */ /* 0x000fe40000400000 */
[----:B------:R-:W-:Y:S02]  /*6210*/  IMAD.X R9, R167, 0x1, R9, P3 ;  /* 0x00000001a7097824 */ /* 0x000fe400018e0609 */
[----:B------:R-:W-:-:S05]  /*6220*/  FFMA R3, R30, R154, R3 ;  /* 0x0000009a1e037223 */ /* 0x000fca0000000003 */
[----:B------:R-:W-:-:S05]  /*6230*/  F2FP.BF16.F32.PACK_AB R3, RZ, R3 ;  /* 0x00000003ff03723e */ /* 0x000fca00000010ff */
[----:B------:R0:W-:Y:S01]  /*6240*/  @P4 STG.E.U16 desc[UR36][R8.64+0x10], R3 ;  /* 0x0000100308004986 */ /* 0x0001e2000c101524 */
[----:B------:R-:W-:Y:S05]  /*6250*/  @!P2 BRA `(.L_x_167) ;  /* 0x000000000004a947 */ /* 0x000fea0003800000 */
[----:B------:R0:W5:Y:S02]  /*6260*/  LDG.E.LTC128B.U16 R172, desc[UR36][R10.64+0x12] ;  /* 0x000012240aac7981 */ /* 0x000164000c1e1520 */
.L_x_167:
[----:B------:R-:W-:Y:S05]  /*6270*/  BSYNC B1 ;  /* 0x0000000000017941 */ /* 0x000fea0003800000 */
.L_x_166:
[----:B0----5:R-:W-:Y:S01]  /*6280*/  IMAD.U32 R8, R172, 0x10000, RZ ;  /* 0x00010000ac087824 */ /* 0x021fe200078e00ff */
[----:B------:R-:W-:Y:S01]  /*6290*/  ISETP.GT.AND P3, PT, R0, 0x10, P0 ;  /* 0x000000100000780c */ /* 0x000fe20000764270 */
[----:B------:R-:W-:Y:S02]  /*62a0*/  BSSY B1, `(.L_x_168) ;  /* 0x0000009000017945 */ /* 0x000fe40003800000 */
[----:B------:R-:W-:-:S04]  /*62b0*/  FMUL R8, R8, R155 ;  /* 0x0000009b08087220 */ /* 0x000fc80000400000 */
[----:B------:R-:W-:Y:S01]  /*62c0*/  FFMA R31, R31, R154, R8 ;  /* 0x0000009a1f1f7223 */ /* 0x000fe20000000008 */
[----:B------:R-:W-:-:S04]  /*62d0*/  IADD3 R8, P4, P5, R165, R158, R93 ;  /* 0x0000009ea5087210 */ /* 0x000fc80007d9e05d */
[----:B------:R-:W-:Y:S02]  /*62e0*/  F2FP.BF16.F32.PACK_AB R31, RZ, R31 ;  /* 0x0000001fff1f723e */ /* 0x000fe400000010ff */
[----:B------:R-:W-:-:S05]  /*62f0*/  IADD3.X R9, R167, R159, R95, P4, P5 ;  /* 0x0000009fa7097210 */ /* 0x000fca00027ea45f */
[----:B------:R0:W-:Y:S01]  /*6300*/  @P2 STG.E.U16 desc[UR36][R8.64+0x12], R31 ;  /* 0x0000121f08002986 */ /* 0x0001e2000c101524 */
[----:B------:R-:W-:Y:S05]  /*6310*/  @!P3 BRA `(.L_x_169) ;  /* 0x000000000004b947 */ /* 0x000fea0003800000 */
[----:B------:R0:W5:Y:S02]  /*6320*/  LDG.E.LTC128B.U16 R172, desc[UR36][R4.64+0x20] ;  /* 0x0000202404ac7981 */ /* 0x000164000c1e1520 */
.L_x_169:
[----:B------:R-:W-:Y:S05]  /*6330*/  BSYNC B1 ;  /* 0x0000000000017941 */ /* 0x000fea0003800000 */
.L_x_168:
        /* <DEDUP_REMOVED lines=9> */
.L_x_171:
[----:B------:R-:W-:Y:S05]  /*63d0*/  BSYNC B1 ;  /* 0x0000000000017941 */ /* 0x000fea0003800000 */
.L_x_170:
        /* <DEDUP_REMOVED lines=9> */
.L_x_173:
[----:B------:R-:W-:Y:S05]  /*6470*/  BSYNC B1 ;  /* 0x0000000000017941 */ /* 0x000fea0003800000 */
.L_x_172:
[----:B0----5:R-:W-:Y:S01]  /*6480*/  IMAD.U32 R12, R172, 0x10000, RZ ;  /* 0x00010000ac0c7824 */ /* 0x021fe200078e00ff */
        /* <DEDUP_REMOVED lines=8> */
.L_x_175:
[----:B------:R-:W-:Y:S05]  /*6510*/  BSYNC B1 ;  /* 0x0000000000017941 */ /* 0x000fea0003800000 */
.L_x_174:
        /* <DEDUP_REMOVED lines=9> */
.L_x_177:
[----:B------:R-:W-:Y:S05]  /*65b0*/  BSYNC B1 ;  /* 0x0000000000017941 */ /* 0x000fea0003800000 */
.L_x_176:
        /* <DEDUP_REMOVED lines=9> */
.L_x_179:
[----:B------:R-:W-:Y:S05]  /*6650*/  BSYNC B1 ;  /* 0x0000000000017941 */ /* 0x000fea0003800000 */
.L_x_178:
        /* <DEDUP_REMOVED lines=9> */
.L_x_181:
[----:B------:R-:W-:Y:S05]  /*66f0*/  BSYNC B1 ;  /* 0x0000000000017941 */ /* 0x000fea0003800000 */
.L_x_180:
[----:B0----5:R-:W-:Y:S01]  /*6700*/  SHF.L.U32 R12, R172, 0x10, RZ ;  /* 0x00000010ac0c7819 */ /* 0x021fe200000006ff */
[----:B------:R-:W-:Y:S01]  /*6710*/  BSSY B1, `(.L_x_182) ;  /* 0x0000008000017945 */ /* 0x000fe20003800000 */
[----:B------:R-:W-:-:S03]  /*6720*/  ISETP.GT.AND P2, PT, R0, 0x19, P1 ;  /* 0x000000190000780c */ /* 0x000fc60000f44270 */
[----:B------:R-:W-:-:S04]  /*6730*/  FMUL R3, R12, R155 ;  /* 0x0000009b0c037220 */ /* 0x000fc80000400000 */
[----:B------:R-:W-:-:S05]  /*6740*/  FFMA R3, R38, R154, R3 ;  /* 0x0000009a26037223 */ /* 0x000fca0000000003 */
[----:B------:R-:W-:-:S05]  /*6750*/  F2FP.BF16.F32.PACK_AB R3, RZ, R3 ;  /* 0x00000003ff03723e */ /* 0x000fca00000010ff */
[----:B------:R0:W-:Y:S01]  /*6760*/  @P3 STG.E.U16 desc[UR36][R8.64+0x30], R3 ;  /* 0x0000300308003986 */ /* 0x0001e2000c101524 */
[----:B------:R-:W-:Y:S05]  /*6770*/  @!P2 BRA `(.L_x_183) ;  /* 0x000000000004a947 */ /* 0x000fea0003800000 */
[----:B------:R0:W5:Y:S02]  /*6780*/  LDG.E.LTC128B.U16 R172, desc[UR36][R10.64+0x32] ;  /* 0x000032240aac7981 */ /* 0x000164000c1e1520 */
.L_x_183:
[----:B------:R-:W-:Y:S05]  /*6790*/  BSYNC B1 ;  /* 0x0000000000017941 */ /* 0x000fea0003800000 */
.L_x_182:
        /* <DEDUP_REMOVED lines=9> */
.L_x_185:
[----:B------:R-:W-:Y:S05]  /*6830*/  BSYNC B1 ;  /* 0x0000000000017941 */ /* 0x000fea0003800000 */
.L_x_184:
        /* <DEDUP_REMOVED lines=9> */
.L_x_187:
[----:B------:R-:W-:Y:S05]  /*68d0*/  BSYNC B1 ;  /* 0x0000000000017941 */ /* 0x000fea0003800000 */
.L_x_186:
        /* <DEDUP_REMOVED lines=9> */
.L_x_189:
[----:B------:R-:W-:Y:S05]  /*6970*/  BSYNC B1 ;  /* 0x0000000000017941 */ /* 0x000fea0003800000 */
.L_x_188:
        /* <DEDUP_REMOVED lines=9> */
.L_x_191:
[----:B------:R-:W-:Y:S05]  /*6a10*/  BSYNC B1 ;  /* 0x0000000000017941 */ /* 0x000fea0003800000 */
.L_x_190:
        /* <DEDUP_REMOVED lines=9> */
.L_x_193:
[----:B------:R-:W-:Y:S05]  /*6ab0*/  BSYNC B1 ;  /* 0x0000000000017941 */ /* 0x000fea0003800000 */
.L_x_192:
        /* <DEDUP_REMOVED lines=9> */
.L_x_195:
[----:B------:R-:W-:Y:S05]  /*6b50*/  BSYNC B1 ;  /* 0x0000000000017941 */ /* 0x000fea0003800000 */
.L_x_194:
        /* <DEDUP_REMOVED lines=9> */
.L_x_197:
[----:B------:R-:W-:Y:S05]  /*6bf0*/  BSYNC B1 ;  /* 0x0000000000017941 */ /* 0x000fea0003800000 */
.L_x_196:
        /* <DEDUP_REMOVED lines=9> */
.L_x_199:
[----:B------:R-:W-:Y:S05]  /*6c90*/  BSYNC B1 ;  /* 0x0000000000017941 */ /* 0x000fea0003800000 */
.L_x_198:
[----:B-----5:R-:W-:Y:S01]  /*6ca0*/  SHF.L.U32 R12, R172, 0x10, RZ ;  /* 0x00000010ac0c7819 */ /* 0x020fe200000006ff */
        /* <DEDUP_REMOVED lines=8> */
.L_x_201:
[----:B------:R-:W-:Y:S05]  /*6d30*/  BSYNC B1 ;  /* 0x0000000000017941 */ /* 0x000fea0003800000 */
.L_x_200:
        /* <DEDUP_REMOVED lines=9> */
.L_x_203:
[----:B------:R-:W-:Y:S05]  /*6dd0*/  BSYNC B1 ;  /* 0x0000000000017941 */ /* 0x000fea0003800000 */
.L_x_202:
        /* <DEDUP_REMOVED lines=9> */
.L_x_205:
[----:B------:R-:W-:Y:S05]  /*6e70*/  BSYNC B1 ;  /* 0x0000000000017941 */ /* 0x000fea0003800000 */
.L_x_204:
        /* <DEDUP_REMOVED lines=9> */
.L_x_207:
[----:B------:R-:W-:Y:S05]  /*6f10*/  BSYNC B1 ;  /* 0x0000000000017941 */ /* 0x000fea0003800000 */
.L_x_206:
        /* <DEDUP_REMOVED lines=9> */
.L_x_209:
[----:B------:R-:W-:Y:S05]  /*6fb0*/  BSYNC B1 ;  /* 0x0000000000017941 */ /* 0x000fea0003800000 */
.L_x_208:
        /* <DEDUP_REMOVED lines=9> */
.L_x_211:
[----:B------:R-:W-:Y:S05]  /*7050*/  BSYNC B1 ;  /* 0x0000000000017941 */ /* 0x000fea0003800000 */
.L_x_210:
        /* <DEDUP_REMOVED lines=9> */
.L_x_213:
[----:B------:R-:W-:Y:S05]  /*70f0*/  BSYNC B1 ;  /* 0x0000000000017941 */ /* 0x000fea0003800000 */
.L_x_212:
        /* <DEDUP_REMOVED lines=9> */
.L_x_215:
[----:B------:R-:W-:Y:S05]  /*7190*/  BSYNC B1 ;  /* 0x0000000000017941 */ /* 0x000fea0003800000 */
.L_x_214:
        /* <DEDUP_REMOVED lines=9> */
.L_x_217:
[----:B------:R-:W-:Y:S05]  /*7230*/  BSYNC B1 ;  /* 0x0000000000017941 */ /* 0x000fea0003800000 */
.L_x_216:
        /* <DEDUP_REMOVED lines=9> */
.L_x_219:
[----:B------:R-:W-:Y:S05]  /*72d0*/  BSYNC B1 ;  /* 0x0000000000017941 */ /* 0x000fea0003800000 */
.L_x_218:
        /* <DEDUP_REMOVED lines=9> */
.L_x_221:
[----:B------:R-:W-:Y:S05]  /*7370*/  BSYNC B1 ;  /* 0x0000000000017941 */ /* 0x000fea0003800000 */
.L_x_220:
        /* <DEDUP_REMOVED lines=9> */
.L_x_223:
[----:B------:R-:W-:Y:S05]  /*7410*/  BSYNC B1 ;  /* 0x0000000000017941 */ /* 0x000fea0003800000 */
.L_x_222:
        /* <DEDUP_REMOVED lines=9> */
.L_x_225:
[----:B------:R-:W-:Y:S05]  /*74b0*/  BSYNC B1 ;  /* 0x0000000000017941 */ /* 0x000fea0003800000 */
.L_x_224:
        /* <DEDUP_REMOVED lines=9> */
.L_x_227:
[----:B------:R-:W-:Y:S05]  /*7550*/  BSYNC B1 ;  /* 0x0000000000017941 */ /* 0x000fea0003800000 */
.L_x_226:
        /* <DEDUP_REMOVED lines=9> */
.L_x_229:
[----:B------:R-:W-:Y:S05]  /*75f0*/  BSYNC B1 ;  /* 0x0000000000017941 */ /* 0x000fea0003800000 */
.L_x_228:
        /* <DEDUP_REMOVED lines=9> */
.L_x_231:
[----:B------:R-:W-:Y:S05]  /*7690*/  BSYNC B1 ;  /* 0x0000000000017941 */ /* 0x000fea0003800000 */
.L_x_230:
        /* <DEDUP_REMOVED lines=9> */
.L_x_233:
[----:B------:R-:W-:Y:S05]  /*7730*/  BSYNC B1 ;  /* 0x0000000000017941 */ /* 0x000fea0003800000 */
.L_x_232:
        /* <DEDUP_REMOVED lines=9> */
.L_x_235:
[----:B------:R-:W-:Y:S05]  /*77d0*/  BSYNC B1 ;  /* 0x0000000000017941 */ /* 0x000fea0003800000 */
.L_x_234:
        /* <DEDUP_REMOVED lines=9> */
.L_x_237:
[----:B------:R-:W-:Y:S05]  /*7870*/  BSYNC B1 ;  /* 0x0000000000017941 */ /* 0x000fea0003800000 */
.L_x_236:
        /* <DEDUP_REMOVED lines=9> */
.L_x_239:
[----:B------:R-:W-:Y:S05]  /*7910*/  BSYNC B1 ;  /* 0x0000000000017941 */ /* 0x000fea0003800000 */
.L_x_238:
        /* <DEDUP_REMOVED lines=9> */
.L_x_241:
[----:B------:R-:W-:Y:S05]  /*79b0*/  BSYNC B1 ;  /* 0x0000000000017941 */ /* 0x000fea0003800000 */
.L_x_240:
        /* <DEDUP_REMOVED lines=9> */
.L_x_243:
[----:B------:R-:W-:Y:S05]  /*7a50*/  BSYNC B1 ;  /* 0x0000000000017941 */ /* 0x000fea0003800000 */
.L_x_242:
        /* <DEDUP_REMOVED lines=9> */
.L_x_245:
[----:B------:R-:W-:Y:S05]  /*7af0*/  BSYNC B1 ;  /* 0x0000000000017941 */ /* 0x000fea0003800000 */
.L_x_244:
        /* <DEDUP_REMOVED lines=9> */
.L_x_247:
[----:B------:R-:W-:Y:S05]  /*7b90*/  BSYNC B1 ;  /* 0x0000000000017941 */ /* 0x000fea0003800000 */
.L_x_246:
        /* <DEDUP_REMOVED lines=9> */
.L_x_249:
[----:B------:R-:W-:Y:S05]  /*7c30*/  BSYNC B1 ;  /* 0x0000000000017941 */ /* 0x000fea0003800000 */
.L_x_248:
        /* <DEDUP_REMOVED lines=9> */
.L_x_251:
[----:B------:R-:W-:Y:S05]  /*7cd0*/  BSYNC B1 ;  /* 0x0000000000017941 */ /* 0x000fea0003800000 */
.L_x_250:
        /* <DEDUP_REMOVED lines=9> */
.L_x_253:
[----:B------:R-:W-:Y:S05]  /*7d70*/  BSYNC B1 ;  /* 0x0000000000017941 */ /* 0x000fea0003800000 */
.L_x_252:
        /* <DEDUP_REMOVED lines=9> */
.L_x_255:
[----:B------:R-:W-:Y:S05]  /*7e10*/  BSYNC B1 ;  /* 0x0000000000017941 */ /* 0x000fea0003800000 */
.L_x_254:
        /* <DEDUP_REMOVED lines=9> */
.L_x_257:
[----:B------:R-:W-:Y:S05]  /*7eb0*/  BSYNC B1 ;  /* 0x0000000000017941 */ /* 0x000fea0003800000 */
.L_x_256:
        /* <DEDUP_REMOVED lines=9> */
.L_x_259:
[----:B------:R-:W-:Y:S05]  /*7f50*/  BSYNC B1 ;  /* 0x0000000000017941 */ /* 0x000fea0003800000 */
.L_x_258:
        /* <DEDUP_REMOVED lines=9> */
.L_x_261:
[----:B------:R-:W-:Y:S05]  /*7ff0*/  BSYNC B1 ;  /* 0x0000000000017941 */ /* 0x000fea0003800000 */
.L_x_260:
        /* <DEDUP_REMOVED lines=9> */
.L_x_263:
[----:B------:R-:W-:Y:S05]  /*8090*/  BSYNC B1 ;  /* 0x0000000000017941 */ /* 0x000fea0003800000 */
.L_x_262:
        /* <DEDUP_REMOVED lines=9> */
.L_x_265:
[----:B------:R-:W-:Y:S05]  /*8130*/  BSYNC B1 ;  /* 0x0000000000017941 */ /* 0x000fea0003800000 */
.L_x_264:
        /* <DEDUP_REMOVED lines=9> */
.L_x_267:
[----:B------:R-:W-:Y:S05]  /*81d0*/  BSYNC B1 ;  /* 0x0000000000017941 */ /* 0x000fea0003800000 */
.L_x_266:
        /* <DEDUP_REMOVED lines=9> */
.L_x_269:
[----:B------:R-:W-:Y:S05]  /*8270*/  BSYNC B1 ;  /* 0x0000000000017941 */ /* 0x000fea0003800000 */
.L_x_268:
        /* <DEDUP_REMOVED lines=9> */
.L_x_271:
[----:B------:R-:W-:Y:S05]  /*8310*/  BSYNC B1 ;  /* 0x0000000000017941 */ /* 0x000fea0003800000 */
.L_x_270:
        /* <DEDUP_REMOVED lines=9> */
.L_x_273:
[----:B------:R-:W-:Y:S05]  /*83b0*/  BSYNC B1 ;  /* 0x0000000000017941 */ /* 0x000fea0003800000 */
.L_x_272:
        /* <DEDUP_REMOVED lines=9> */
.L_x_275:
[----:B------:R-:W-:Y:S05]  /*8450*/  BSYNC B1 ;  /* 0x0000000000017941 */ /* 0x000fea0003800000 */
.L_x_274:
[----:B012--5:R-:W-:Y:S01]  /*8460*/  IMAD.U32 R4, R172, 0x10000, RZ ;  /* 0x00010000ac047824 */ /* 0x027fe200078e00ff */
        /* <DEDUP_REMOVED lines=8> */
.L_x_277:
[----:B------:R-:W-:Y:S05]  /*84f0*/  BSYNC B1 ;  /* 0x0000000000017941 */ /* 0x000fea0003800000 */
.L_x_276:
[----:B0----5:R-:W-:Y:S01]  /*8500*/  IMAD.U32 R4, R172, 0x10000, RZ ;  /* 0x00010000ac047824 */ /* 0x021fe200078e00ff */
[----:B------:R-:W-:Y:S01]  /*8510*/  ISETP.GT.AND P1, PT, R0, 0x79, P1 ;  /* 0x000000790000780c */ /* 0x000fe20000f24270 */
[----:B------:R-:W-:Y:S01]  /*8520*/  @P2 IMAD.MOV.U32 R5, RZ, RZ, R9 ;  /* 0x000000ffff052224 */ /* 0x000fe200078e0009 */
[----:B------:R-:W-:Y:S01]  /*8530*/  BSSY B1, `(.L_x_278) ;  /* 0x0000008000017945 */ /* 0x000fe20003800000 */
[----:B------:R-:W-:Y:S01]  /*8540*/  FMUL R3, R4, R155 ;  /* 0x0000009b04037220 */ /* 0x000fe20000400000 */
[----:B------:R-:W-:-:S03]  /*8550*/  @P2 IMAD.MOV.U32 R4, RZ, RZ, R8 ;  /* 0x000000ffff042224 */ /* 0x000fc600078e0008 */
[----:B------:R-:W-:-:S05]  /*8560*/  FFMA R3, R86, R154, R3 ;  /* 0x0000009a56037223 */ /* 0x000fca0000000003 */
[----:B------:R-:W-:-:S05]  /*8570*/  F2FP.BF16.F32.PACK_AB R3, RZ, R3 ;  /* 0x00000003ff03723e */ /* 0x000fca00000010ff */
[----:B------:R0:W-:Y:S01]  /*8580*/  @P2 STG.E.U16 desc[UR36][R4.64+0xf0], R3 ;  /* 0x0000f00304002986 */ /* 0x0001e2000c101524 */
[----:B------:R-:W-:Y:S05]  /*8590*/  @!P1 BRA `(.L_x_279) ;  /* 0x0000000000049947 */ /* 0x000fea0003800000 */
[----:B------:R2:W5:Y:S02]  /*85a0*/  LDG.E.LTC128B.U16 R172, desc[UR36][R10.64+0xf2] ;  /* 0x0000f2240aac7981 */ /* 0x000564000c1e1520 */
.L_x_279:
[----:B------:R-:W-:Y:S05]  /*85b0*/  BSYNC B1 ;  /* 0x0000000000017941 */ /* 0x000fea0003800000 */
.L_x_278:
[----:B------:R-:W-:Y:S05]  /*85c0*/  @!P1 BRA `(.L_x_280) ;  /* 0x00000024004c9947 */ /* 0x000fea0003800000 */
[----:B-----5:R-:W-:-:S04]  /*85d0*/  IMAD.U32 R172, R172, 0x10000, RZ ;  /* 0x00010000acac7824 */ /* 0x020fc800078e00ff */
[----:B------:R-:W-:-:S04]  /*85e0*/  FMUL R172, R172, R155 ;  /* 0x0000009bacac7220 */ /* 0x000fc80000400000 */
[----:B------:R-:W-:-:S05]  /*85f0*/  FFMA R172, R87, R154, R172 ;  /* 0x0000009a57ac7223 */ /* 0x000fca00000000ac */
[----:B------:R-:W-:-:S05]  /*8600*/  F2FP.BF16.F32.PACK_AB R172, RZ, R172 ;  /* 0x000000acffac723e */ /* 0x000fca00000010ff */
[----:B------:R0:W-:Y:S01]  /*8610*/  STG.E.U16 desc[UR36][R8.64+0xf2], R172 ;  /* 0x0000f2ac08007986 */ /* 0x0001e2000c101524 */
[----:B------:R-:W-:Y:S05]  /*8620*/  BRA `(.L_x_280) ;  /* 0x0000002400347947 */ /* 0x000fea0003800000 */
.L_x_29:
[----:B------:R-:W-:Y:S01]  /*8630*/  ULDC.64 UR4, c[0x0][0x5c0] ;  /* 0x0001700000047ab9 */ /* 0x000fe20000000a00 */
[-C--:B------:R-:W-:Y:S01]  /*8640*/  FMUL R88, R88, R154.reuse ;  /* 0x0000009a58587220 */ /* 0x080fe20000400000 */
[----:B------:R-:W-:Y:S01]  /*8650*/  LEA R8, P0, R166, UR4, 0x1 ;  /* 0x00000004a6087c11 */ /* 0x000fe2000f8008ff */
[----:B------:R-:W-:Y:S01]  /*8660*/  IMAD.SHL.U32 R7, R4, 0x10, RZ ;  /* 0x0000001004077824 */ /* 0x000fe200078e00ff */
[----:B------:R-:W-:Y:S01]  /*8670*/  ISETP.GT.AND P2, PT, R0, 0x1, P3 ;  /* 0x000000010000780c */ /* 0x000fe20001f44270 */
[-C--:B------:R-:W-:Y:S01]  /*8680*/  FMUL R89, R89, R154.reuse ;  /* 0x0000009a59597220 */ /* 0x080fe20000400000 */
[----:B------:R-:W-:Y:S01]  /*8690*/  LEA.HI.X R9, R166, UR5, R169, 0x1, P0 ;  /* 0x00000005a6097c11 */ /* 0x000fe200080f0ca9 */
[-C--:B------:R-:W-:Y:S01]  /*86a0*/  FMUL R90, R90, R154.reuse ;  /* 0x0000009a5a5a7220 */ /* 0x080fe20000400000 */
[----:B------:R-:W-:Y:S01]  /*86b0*/  ISETP.GT.AND P0, PT, R3, 0x8, PT ;  /* 0x000000080300780c */ /* 0x000fe20003f04270 */
[----:B------:R-:W-:Y:S01]  /*86c0*/  FMUL R91, R91, R154 ;  /* 0x0000009a5b5b7220 */ /* 0x000fe20000400000 */
[----:B------:R-:W-:Y:S01]  /*86d0*/  F2FP.BF16.F32.PACK_AB R88, RZ, R88 ;  /* 0x00000058ff58723e */ /* 0x000fe200000010ff */
[-C--:B------:R-:W-:Y:S01]  /*86e0*/  FMUL R92, R92, R154.reuse ;  /* 0x0000009a5c5c7220 */ /* 0x080fe20000400000 */
[----:B------:R-:W-:Y:S01]  /*86f0*/  ISETP.GT.AND P4, PT, R0, RZ, P0 ;  /* 0x000000ff0000720c */ /* 0x000fe20000784270 */
[----:B------:R-:W-:Y:S01]  /*8700*/  FMUL R93, R93, R154 ;  /* 0x0000009a5d5d7220 */ /* 0x000fe20000400000 */
[----:B------:R-:W-:Y:S01]  /*8710*/  SHF.L.U64.HI R6, R4, 0x4, R5 ;  /* 0x0000000404067819 */ /* 0x000fe20000010205 */
[----:B------:R-:W-:Y:S01]  /*8720*/  @P1 STG.E.U16 desc[UR36][R8.64], R88 ;  /* 0x0000005808001986 */ /* 0x000fe2000c101524 */
[----:B------:R-:W-:Y:S01]  /*8730*/  IADD3 R10, P5, R7, R8, RZ ;  /* 0x00000008070a7210 */ /* 0x000fe20007fbe0ff */
[-C--:B------:R-:W-:Y:S01]  /*8740*/  FMUL R94, R94, R154.reuse ;  /* 0x0000009a5e5e7220 */ /* 0x080fe20000400000 */
[----:B------:R-:W-:Y:S01]  /*8750*/  ISETP.GT.AND P1, PT, R0, 0x1, P0 ;  /* 0x000000010000780c */ /* 0x000fe20000724270 */
[----:B------:R-:W-:Y:S01]  /*8760*/  FMUL R95, R95, R154 ;  /* 0x0000009a5f5f7220 */ /* 0x000fe20000400000 */
[----:B------:R-:W-:Y:S01]  /*8770*/  F2FP.BF16.F32.PACK_AB R89, RZ, R89 ;  /* 0x00000059ff59723e */ /* 0x000fe200000010ff */
[----:B------:R-:W-:Y:S01]  /*8780*/  IMAD.X R11, R6, 0x1, R9, P5 ;  /* 0x00000001060b7824 */ /* 0x000fe200028e0609 */
[----:B------:R-:W-:Y:S01]  /*8790*/  F2FP.BF16.F32.PACK_AB R90, RZ, R90 ;  /* 0x0000005aff5a723e */ /* 0x000fe200000010ff */
[-C--:B------:R-:W-:Y:S01]  /*87a0*/  FMUL R96, R96, R154.reuse ;  /* 0x0000009a60607220 */ /* 0x080fe20000400000 */
[----:B------:R-:W-:Y:S01]  /*87b0*/  F2FP.BF16.F32.PACK_AB R91, RZ, R91 ;  /* 0x0000005bff5b723e */ /* 0x000fe200000010ff */
[----:B------:R-:W-:Y:S01]  /*87c0*/  @P2 STG.E.U16 desc[UR36][R8.64+0x2], R89 ;  /* 0x0000025908002986 */ /* 0x000fe2000c101524 */
[C---:B------:R-:W-:Y:S01]  /*87d0*/  ISETP.GT.AND P5, PT, R0.reuse, 0x9, P3 ;  /* 0x000000090000780c */ /* 0x040fe20001fa4270 */
[-C--:B------:R-:W-:Y:S01]  /*87e0*/  FMUL R97, R97, R154.reuse ;  /* 0x0000009a61617220 */ /* 0x080fe20000400000 */
[C---:B------:R-:W-:Y:S01]  /*87f0*/  ISETP.GT.AND P2, PT, R0.reuse, 0x8, P0 ;  /* 0x000000080000780c */ /* 0x040fe20000744270 */
[----:B------:R-:W-:Y:S01]  /*8800*/  @P4 STG.E.U16 desc[UR36][R10.64], R90 ;  /* 0x0000005a0a004986 */ /* 0x000fe2000c101524 */
[----:B------:R-:W-:Y:S01]  /*8810*/  ISETP.GT.AND P4, PT, R0, 0x8, P3 ;  /* 0x000000080000780c */ /* 0x000fe20001f84270 */
[----:B------:R-:W-:Y:S01]  /*8820*/  FMUL R98, R98, R154 ;  /* 0x0000009a62627220 */ /* 0x000fe20000400000 */
[----:B------:R-:W-:Y:S01]  /*8830*/  F2FP.BF16.F32.PACK_AB R92, RZ, R92 ;  /* 0x0000005cff5c723e */ /* 0x000fe200000010ff */
[----:B------:R-:W-:Y:S01]  /*8840*/  @P1 STG.E.U16 desc[UR36][R10.64+0x2], R91 ;  /* 0x0000025b0a001986 */ /* 0x000fe2000c101524 */
[----:B------:R-:W-:Y:S01]  /*8850*/  ISETP.GT.AND P1, PT, R0, 0x9, P0 ;  /* 0x000000090000780c */ /* 0x000fe20000724270 */
[-C--:B------:R-:W-:Y:S01]  /*8860*/  FMUL R99, R99, R154.reuse ;  /* 0x0000009a63637220 */ /* 0x080fe20000400000 */
[----:B------:R-:W-:Y:S01]  /*8870*/  F2FP.BF16.F32.PACK_AB R93, RZ, R93 ;  /* 0x0000005dff5d723e */ /* 0x000fe200000010ff */
[----:B------:R-:W-:Y:S01]  /*8880*/  FMUL R100, R100, R154 ;  /* 0x0000009a64647220 */ /* 0x000fe20000400000 */
[----:B------:R-:W-:Y:S01]  /*8890*/  F2FP.BF16.F32.PACK_AB R94, RZ, R94 ;  /* 0x0000005eff5e723e */ /* 0x000fe200000010ff */
[-C--:B------:R-:W-:Y:S01]  /*88a0*/  FMUL R101, R101, R154.reuse ;  /* 0x0000009a65657220 */ /* 0x080fe20000400000 */
[----:B------:R-:W-:Y:S01]  /*88b0*/  F2FP.BF16.F32.PACK_AB R95, RZ, R95 ;  /* 0x0000005fff5f723e */ /* 0x000fe200000010ff */
[----:B------:R-:W-:Y:S01]  /*88c0*/  FMUL R102, R102, R154 ;  /* 0x0000009a66667220 */ /* 0x000fe20000400000 */
[----:B------:R-:W-:Y:S01]  /*88d0*/  F2FP.BF16.F32.PACK_AB R96, RZ, R96 ;  /* 0x00000060ff60723e */ /* 0x000fe200000010ff */
[----:B------:R-:W-:Y:S01]  /*88e0*/  @P4 STG.E.U16 desc[UR36][R8.64+0x10], R92 ;  /* 0x0000105c08004986 */ /* 0x000fe2000c101524 */
[C---:B------:R-:W-:Y:S01]  /*88f0*/  ISETP.GT.AND P4, PT, R0.reuse, 0x10, P3 ;  /* 0x000000100000780c */ /* 0x040fe20001f84270 */
[-C--:B------:R-:W-:Y:S01]  /*8900*/  FMUL R103, R103, R154.reuse ;  /* 0x0000009a67677220 */ /* 0x080fe20000400000 */
[----:B------:R-:W-:Y:S01]  /*8910*/  F2FP.BF16.F32.PACK_AB R97, RZ, R97 ;  /* 0x00000061ff61723e */ /* 0x000fe200000010ff */
[----:B------:R-:W-:Y:S01]  /*8920*/  @P5 STG.E.U16 desc[UR36][R8.64+0x12], R93 ;  /* 0x0000125d08005986 */ /* 0x000fe2000c101524 */
[----:B------:R-:W-:Y:S01]  /*8930*/  ISETP.GT.AND P5, PT, R0, 0x11, P0 ;  /* 0x000000110000780c */ /* 0x000fe200007a4270 */
        /* <DEDUP_REMOVED lines=74> */
[-C--:B------:R-:W-:Y:S01]  /*8de0*/  FMUL R125, R125, R154.reuse ;  /* 0x0000009a7d7d7220 */ /* 0x080fe20000400000 */
[----:B------:R-:W-:Y:S01]  /*8df0*/  F2FP.BF16.F32.PACK_AB R119, RZ, R119 ;  /* 0x00000077ff77723e */ /* 0x000fe200000010ff */
[----:B------:R-:W-:Y:S01]  /*8e00*/  FMUL R126, R126, R154 ;  /* 0x0000009a7e7e7220 */ /* 0x000fe20000400000 */
[----:B------:R-:W-:Y:S01]  /*8e10*/  F2FP.BF16.F32.PACK_AB R120, RZ, R120 ;  /* 0x00000078ff78723e */ /* 0x000fe200000010ff */
        /* <DEDUP_REMOVED lines=87> */
[----:B------:R-:W-:Y:S01]  /*9390*/  SHF.L.U64.HI R15, R4, 0x8, R5 ;  /* 0x00000008040f7819 */ /* 0x000fe20000010205 */
[----:B------:R-:W-:Y:S01]  /*93a0*/  @P2 STG.E.U16 desc[UR36][R8.64+0xa2], R129 ;  /* 0x0000a28108002986 */ /* 0x000fe2000c101524 */
[----:B------:R-:W-:Y:S01]  /*93b0*/  ISETP.GT.AND P2, PT, R0, 0x59, P3 ;  /* 0x000000590000780c */ /* 0x000fe20001f44270 */
[-C--:B------:R-:W-:Y:S01]  /*93c0*/  FMUL R25, R25, R154.reuse ;  /* 0x0000009a19197220 */ /* 0x080fe20000400000 */
[----:B------:R-:W-:Y:S01]  /*93d0*/  SHF.L.U32 R21, R4, 0x8, RZ ;  /* 0x0000000804157819 */ /* 0x000fe200000006ff */
[----:B------:R-:W-:Y:S01]  /*93e0*/  @P5 STG.E.U16 desc[UR36][R10.64+0xa0], R130 ;  /* 0x0000a0820a005986 */ /* 0x000fe2000c101524 */
[----:B------:R-:W-:Y:S01]  /*93f0*/  ISETP.GT.AND P5, PT, R0, 0x58, P0 ;  /* 0x000000580000780c */ /* 0x000fe200007a4270 */
        /* <DEDUP_REMOVED lines=26> */
[-C--:B------:R-:W-:Y:S01]  /*95a0*/  FMUL R32, R32, R154.reuse ;  /* 0x0000009a20207220 */ /* 0x080fe20000400000 */
[----:B------:R-:W-:Y:S01]  /*95b0*/  F2FP.BF16.F32.PACK_AB R25, RZ, R25 ;  /* 0x00000019ff19723e */ /* 0x000fe200000010ff */
[----:B------:R-:W-:Y:S01]  /*95c0*/  FMUL R33, R33, R154 ;  /* 0x0000009a21217220 */ /* 0x000fe20000400000 */
        /* <DEDUP_REMOVED lines=26> */
[----:B------:R-:W-:Y:S01]  /*9770*/  F2FP.BF16.F32.PACK_AB R33, RZ, R33 ;  /* 0x00000021ff21723e */ /* 0x000fe200000010ff */
[----:B------:R-:W-:Y:S01]  /*9780*/  FMUL R41, R41, R154 ;  /* 0x0000009a29297220 */ /* 0x000fe20000400000 */
[----:B------:R-:W-:Y:S01]  /*9790*/  F2FP.BF16.F32.PACK_AB R34, RZ, R34 ;  /* 0x00000022ff22723e */ /* 0x000fe200000010ff */
[-C--:B------:R-:W-:Y:S01]  /*97a0*/  FMUL R42, R42, R154.reuse ;  /* 0x0000009a2a2a7220 */ /* 0x080fe20000400000 */
[----:B------:R-:W-:Y:S01]  /*97b0*/  F2FP.BF16.F32.PACK_AB R35, RZ, R35 ;  /* 0x00000023ff23723e */ /* 0x000fe200000010ff */
[----:B------:R-:W-:Y:S01]  /*97c0*/  @P4 STG.E.U16 desc[UR36][R10.64+0xd2], R143 ;  /* 0x0000d28f0a004986 */ /* 0x000fe2000c101524 */
[C---:B------:R-:W-:Y:S01]  /*97d0*/  ISETP.GT.AND P4, PT, R0.reuse, 0x71, P0 ;  /* 0x000000710000780c */ /* 0x040fe20000784270 */
[----:B------:R-:W-:Y:S01]  /*97e0*/  FMUL R43, R43, R154 ;  /* 0x0000009a2b2b7220 */ /* 0x000fe20000400000 */
[----:B------:R-:W-:Y:S01]  /*97f0*/  F2FP.BF16.F32.PACK_AB R36, RZ, R36 ;  /* 0x00000024ff24723e */ /* 0x000fe200000010ff */
[----:B------:R-:W-:Y:S01]  /*9800*/  @P5 STG.E.U16 desc[UR36][R8.64+0xe0], R144 ;  /* 0x0000e09008005986 */ /* 0x000fe2000c101524 */
[----:B------:R-:W-:Y:S01]  /*9810*/  ISETP.GT.AND P5, PT, R0, 0x70, P0 ;  /* 0x000000700000780c */ /* 0x000fe200007a4270 */
[----:B------:R-:W-:Y:S01]  /*9820*/  @P1 IMAD.MOV.U32 R4, RZ, RZ, R8 ;  /* 0x000000ffff041224 */ /* 0x000fe200078e0008 */
[----:B------:R-:W-:Y:S01]  /*9830*/  F2FP.BF16.F32.PACK_AB R37, RZ, R37 ;  /* 0x00000025ff25723e */ /* 0x000fe200000010ff */
[----:B------:R-:W-:Y:S01]  /*9840*/  @P1 IMAD.MOV.U32 R5, RZ, RZ, R9 ;  /* 0x000000ffff051224 */ /* 0x000fe200078e0009 */
[----:B------:R-:W-:Y:S01]  /*9850*/  F2FP.BF16.F32.PACK_AB R38, RZ, R38 ;  /* 0x00000026ff26723e */ /* 0x000fe200000010ff */
[-C--:B------:R-:W-:Y:S01]  /*9860*/  FMUL R44, R44, R154.reuse ;  /* 0x0000009a2c2c7220 */ /* 0x080fe20000400000 */
[----:B------:R-:W-:Y:S01]  /*9870*/  F2FP.BF16.F32.PACK_AB R39, RZ, R39 ;  /* 0x00000027ff27723e */ /* 0x000fe200000010ff */
[----:B------:R-:W-:Y:S01]  /*9880*/  FMUL R45, R45, R154 ;  /* 0x0000009a2d2d7220 */ /* 0x000fe20000400000 */
[----:B------:R0:W-:Y:S01]  /*9890*/  @P1 STG.E.U16 desc[UR36][R4.64+0xe2], R145 ;  /* 0x0000e29104001986 */ /* 0x0001e2000c101524 */
[----:B------:R-:W-:Y:S01]  /*98a0*/  IADD3 R12, P1, P2, R7, R8, R21 ;  /* 0x00000008070c7210 */ /* 0x000fe20007a3e015 */
[----:B------:R-:W-:Y:S01]  /*98b0*/  FMUL R46, R46, R154 ;  /* 0x0000009a2e2e7220 */ /* 0x000fe20000400000 */
[----:B------:R-:W-:Y:S01]  /*98c0*/  F2FP.BF16.F32.PACK_AB R40, RZ, R40 ;  /* 0x00000028ff28723e */ /* 0x000fe200000010ff */
[-C--:B------:R-:W-:Y:S01]  /*98d0*/  FMUL R47, R47, R154.reuse ;  /* 0x0000009a2f2f7220 */ /* 0x080fe20000400000 */
[----:B------:R-:W-:Y:S01]  /*98e0*/  IADD3.X R13, R6, R9, R15, P1, P2 ;  /* 0x00000009060d7210 */ /* 0x000fe20000fe440f */
[-C--:B------:R-:W-:Y:S01]  /*98f0*/  FMUL R48, R48, R154.reuse ;  /* 0x0000009a30307220 */ /* 0x080fe20000400000 */
[----:B------:R-:W-:Y:S01]  /*9900*/  ISETP.GT.AND P1, PT, R3, 0x80, PT ;  /* 0x000000800300780c */ /* 0x000fe20003f24270 */
[-C--:B------:R-:W-:Y:S01]  /*9910*/  FMUL R49, R49, R154.reuse ;  /* 0x0000009a31317220 */ /* 0x080fe20000400000 */
[----:B------:R-:W-:Y:S01]  /*9920*/  ISETP.GT.AND P2, PT, R3, 0x88, PT ;  /* 0x000000880300780c */ /* 0x000fe20003f44270 */
[----:B------:R-:W-:Y:S01]  /*9930*/  FMUL R50, R50, R154 ;  /* 0x0000009a32327220 */ /* 0x000fe20000400000 */
[----:B------:R-:W-:Y:S01]  /*9940*/  F2FP.BF16.F32.PACK_AB R41, RZ, R41 ;  /* 0x00000029ff29723e */ /* 0x000fe200000010ff */
[----:B0-----:R-:W-:Y:S01]  /*9950*/  @P5 IMAD.MOV.U32 R4, RZ, RZ, R10 ;  /* 0x000000ffff045224 */ /* 0x001fe200078e000a */
[----:B------:R-:W-:Y:S01]  /*9960*/  F2FP.BF16.F32.PACK_AB R42, RZ, R42 ;  /* 0x0000002aff2a723e */ /* 0x000fe200000010ff */
[----:B------:R-:W-:Y:S01]  /*9970*/  @P5 IMAD.MOV.U32 R5, RZ, RZ, R11 ;  /* 0x000000ffff055224 */ /* 0x000fe200078e000b */
[----:B------:R-:W-:Y:S01]  /*9980*/  F2FP.BF16.F32.PACK_AB R43, RZ, R43 ;  /* 0x0000002bff2b723e */ /* 0x000fe200000010ff */
[----:B------:R-:W-:Y:S01]  /*9990*/  FMUL R51, R51, R154 ;  /* 0x0000009a33337220 */ /* 0x000fe20000400000 */
[----:B------:R-:W-:Y:S01]  /*99a0*/  F2FP.BF16.F32.PACK_AB R44, RZ, R44 ;  /* 0x0000002cff2c723e */ /* 0x000fe200000010ff */
[-C--:B------:R-:W-:Y:S01]  /*99b0*/  FMUL R52, R52, R154.reuse ;  /* 0x0000009a34347220 */ /* 0x080fe20000400000 */
[----:B------:R0:W-:Y:S01]  /*99c0*/  @P5 STG.E.U16 desc[UR36][R4.64+0xe0], R146 ;  /* 0x0000e09204005986 */ /* 0x0001e2000c101524 */
[C---:B------:R-:W-:Y:S01]  /*99d0*/  ISETP.GT.AND P5, PT, R0.reuse, 0x78, P3 ;  /* 0x000000780000780c */ /* 0x040fe20001fa4270 */
[-C--:B------:R-:W-:Y:S01]  /*99e0*/  FMUL R53, R53, R154.reuse ;  /* 0x0000009a35357220 */ /* 0x080fe20000400000 */
[C---:B------:R-:W-:Y:S01]  /*99f0*/  ISETP.GT.AND P3, PT, R0.reuse, 0x79, P3 ;  /* 0x000000790000780c */ /* 0x040fe20001f64270 */
[----:B------:R-:W-:Y:S01]  /*9a00*/  @P4 STG.E.U16 desc[UR36][R10.64+0xe2], R147 ;  /* 0x0000e2930a004986 */ /* 0x000fe2000c101524 */
[----:B------:R-:W-:Y:S01]  /*9a10*/  ISETP.GT.AND P4, PT, R0, 0x78, P0 ;  /* 0x000000780000780c */ /* 0x000fe20000784270 */
[-C--:B------:R-:W-:Y:S01]  /*9a20*/  FMUL R54, R54, R154.reuse ;  /* 0x0000009a36367220 */ /* 0x080fe20000400000 */
[----:B------:R-:W-:Y:S01]  /*9a30*/  ISETP.GT.AND P0, PT, R0, 0x79, P0 ;  /* 0x000000790000780c */ /* 0x000fe20000704270 */
[-C--:B------:R-:W-:Y:S01]  /*9a40*/  FMUL R55, R55, R154.reuse ;  /* 0x0000009a37377220 */ /* 0x080fe20000400000 */
[----:B------:R-:W-:Y:S01]  /*9a50*/  F2FP.BF16.F32.PACK_AB R45, RZ, R45 ;  /* 0x0000002dff2d723e */ /* 0x000fe200000010ff */
[----:B------:R-:W-:Y:S01]  /*9a60*/  FMUL R56, R56, R154 ;  /* 0x0000009a38387220 */ /* 0x000fe20000400000 */
[----:B------:R-:W-:Y:S01]  /*9a70*/  F2FP.BF16.F32.PACK_AB R46, RZ, R46 ;  /* 0x0000002eff2e723e */ /* 0x000fe200000010ff */
[----:B------:R-:W-:Y:S01]  /*9a80*/  FMUL R57, R57, R154 ;  /* 0x0000009a39397220 */ /* 0x000fe20000400000 */
[----:B------:R-:W-:Y:S01]  /*9a90*/  F2FP.BF16.F32.PACK_AB R47, RZ, R47 ;  /* 0x0000002fff2f723e */ /* 0x000fe200000010ff */
[----:B------:R-:W-:Y:S01]  /*9aa0*/  @P5 STG.E.U16 desc[UR36][R8.64+0xf0], R148 ;  /* 0x0000f09408005986 */ /* 0x000fe2000c101524 */
[----:B0-----:R-:W-:Y:S01]  /*9ab0*/  IADD3 R4, P5, R21, R8, RZ ;  /* 0x0000000815047210 */ /* 0x001fe20007fbe0ff */
[----:B------:R-:W-:Y:S01]  /*9ac0*/  FMUL R58, R58, R154 ;  /* 0x0000009a3a3a7220 */ /* 0x000fe20000400000 */
[----:B------:R-:W-:Y:S01]  /*9ad0*/  F2FP.BF16.F32.PACK_AB R48, RZ, R48 ;  /* 0x00000030ff30723e */ /* 0x000fe200000010ff */
[----:B------:R0:W-:Y:S01]  /*9ae0*/  @P3 STG.E.U16 desc[UR36][R8.64+0xf2], R149 ;  /* 0x0000f29508003986 */ /* 0x0001e2000c101524 */
[C---:B------:R-:W-:Y:S01]  /*9af0*/  ISETP.GT.AND P3, PT, R0.reuse, RZ, P1 ;  /* 0x000000ff0000720c */ /* 0x040fe20000f64270 */
[----:B------:R-:W-:Y:S01]  /*9b00*/  IMAD.X R5, R15, 0x1, R9, P5 ;  /* 0x000000010f057824 */ /* 0x000fe200028e0609 */
[C---:B------:R-:W-:Y:S01]  /*9b10*/  ISETP.GT.AND P5, PT, R0.reuse, RZ, P2 ;  /* 0x000000ff0000720c */ /* 0x040fe200017a4270 */
        /* <DEDUP_REMOVED lines=8> */
[----:B------:R-:W-:Y:S01]  /*9ba0*/  FMUL R61, R61, R154 ;  /* 0x0000009a3d3d7220 */ /* 0x000fe20000400000 */
[----:B------:R-:W-:Y:S01]  /*9bb0*/  F2FP.BF16.F32.PACK_AB R51, RZ, R51 ;  /* 0x00000033ff33723e */ /* 0x000fe200000010ff */
[----:B------:R-:W-:Y:S01]  /*9bc0*/  @P3 STG.E.U16 desc[UR36][R4.64], R24 ;  /* 0x0000001804003986 */ /* 0x000fe2000c101524 */
[C---:B0-----:R-:W-:Y:S01]  /*9bd0*/  IADD3 R8, P3, R7.reuse, R4, RZ ;  /* 0x0000000407087210 */ /* 0x041fe20007f7e0ff */
[----:B------:R-:W-:Y:S01]  /*9be0*/  FMUL R62, R62, R154 ;  /* 0x0000009a3e3e7220 */ /* 0x000fe20000400000 */
[----:B------:R-:W-:Y:S01]  /*9bf0*/  F2FP.BF16.F32.PACK_AB R52, RZ, R52 ;  /* 0x00000034ff34723e */ /* 0x000fe200000010ff */
[----:B------:R-:W-:Y:S01]  /*9c00*/  @P4 STG.E.U16 desc[UR36][R4.64+0x2], R25 ;  /* 0x0000021904004986 */ /* 0x000fe2000c101524 */
[----:B------:R-:W-:Y:S01]  /*9c10*/  IADD3 R14, P4, R7, R4, RZ ;  /* 0x00000004070e7210 */ /* 0x000fe20007f9e0ff */
[--C-:B------:R-:W-:Y:S01]  /*9c20*/  IMAD.X R9, R6, 0x1, R5.reuse, P3 ;  /* 0x0000000106097824 */ /* 0x100fe200018e0605 */
[----:B------:R-:W-:Y:S01]  /*9c30*/  ISETP.GT.AND P3, PT, R0, 0x9, P2 ;  /* 0x000000090000780c */ /* 0x000fe20001764270 */
[-C--:B------:R-:W-:Y:S01]  /*9c40*/  FMUL R63, R63, R154.reuse ;  /* 0x0000009a3f3f7220 */ /* 0x080fe20000400000 */
[----:B------:R-:W-:Y:S01]  /*9c50*/  F2FP.BF16.F32.PACK_AB R53, RZ, R53 ;  /* 0x00000035ff35723e */ /* 0x000fe200000010ff */
[----:B------:R-:W-:Y:S01]  /*9c60*/  IMAD.X R15, R6, 0x1, R5, P4 ;  /* 0x00000001060f7824 */ /* 0x000fe200020e0605 */
[----:B------:R-:W-:Y:S01]  /*9c70*/  ISETP.GT.AND P4, PT, R0, 0x8, P1 ;  /* 0x000000080000780c */ /* 0x000fe20000f84270 */
[----:B------:R-:W-:Y:S01]  /*9c80*/  FMUL R64, R64, R154 ;  /* 0x0000009a40407220 */ /* 0x000fe20000400000 */
[----:B------:R-:W-:Y:S01]  /*9c90*/  F2FP.BF16.F32.PACK_AB R54, RZ, R54 ;  /* 0x00000036ff36723e */ /* 0x000fe200000010ff */
[-C--:B------:R-:W-:Y:S01]  /*9ca0*/  FMUL R65, R65, R154.reuse ;  /* 0x0000009a41417220 */ /* 0x080fe20000400000 */
        /* <DEDUP_REMOVED lines=13> */
[-C--:B------:R-:W-:Y:S01]  /*9d80*/  FMUL R70, R70, R154.reuse ;  /* 0x0000009a46467220 */ /* 0x080fe20000400000 */
[----:B------:R-:W-:Y:S01]  /*9d90*/  @P5 STG.E.U16 desc[UR36][R4.64+0x12], R29 ;  /* 0x0000121d04005986 */ /* 0x000fe2000c101524 */
[C---:B------:R-:W-:Y:S01]  /*9da0*/  ISETP.GT.AND P5, PT, R0.reuse, 0x11, P1 ;  /* 0x000000110000780c */ /* 0x040fe20000fa4270 */
[----:B------:R-:W-:Y:S01]  /*9db0*/  FMUL R71, R71, R154 ;  /* 0x0000009a47477220 */ /* 0x000fe20000400000 */
[----:B------:R-:W-:Y:S01]  /*9dc0*/  F2FP.BF16.F32.PACK_AB R58, RZ, R58 ;  /* 0x0000003aff3a723e */ /* 0x000fe200000010ff */
[----:B------:R-:W-:Y:S01]  /*9dd0*/  @P0 STG.E.U16 desc[UR36][R8.64+0x10], R30 ;  /* 0x0000101e08000986 */ /* 0x000fe2000c101524 */
[----:B------:R-:W-:Y:S01]  /*9de0*/  ISETP.GT.AND P0, PT, R0, 0x10, P2 ;  /* 0x000000100000780c */ /* 0x000fe20001704270 */
        /* <DEDUP_REMOVED lines=11> */
[----:B------:R-:W-:Y:S01]  /*9ea0*/  ISETP.GT.AND P5, PT, R0, 0x19, P1 ;  /* 0x000000190000780c */ /* 0x000fe20000fa4270 */
[--C-:B------:R-:W-:Y:S01]  /*9eb0*/  @P0 IMAD.MOV.U32 R6, RZ, RZ, R12.reuse ;  /* 0x000000ffff060224 */ /* 0x100fe200078e000c */
[----:B------:R-:W-:Y:S01]  /*9ec0*/  @P0 MOV R7, R13 ;  /* 0x0000000d00070202 */ /* 0x000fe20000000f00 */
[----:B------:R-:W-:Y:S01]  /*9ed0*/  FMUL R75, R75, R154 ;  /* 0x0000009a4b4b7220 */ /* 0x000fe20000400000 */
[----:B------:R-:W-:Y:S01]  /*9ee0*/  F2FP.BF16.F32.PACK_AB R62, RZ, R62 ;  /* 0x0000003eff3e723e */ /* 0x000fe200000010ff */
[-C--:B------:R-:W-:Y:S01]  /*9ef0*/  FMUL R76, R76, R154.reuse ;  /* 0x0000009a4c4c7220 */ /* 0x080fe20000400000 */
[----:B------:R-:W-:Y:S01]  /*9f00*/  F2FP.BF16.F32.PACK_AB R63, RZ, R63 ;  /* 0x0000003fff3f723e */ /* 0x000fe200000010ff */
[----:B------:R0:W-:Y:S01]  /*9f10*/  @P0 STG.E.U16 desc[UR36][R6.64+0x20], R34 ;  /* 0x0000202206000986 */ /* 0x0001e2000c101524 */
        /* <DEDUP_REMOVED lines=11> */
[--C-:B0-----:R-:W-:Y:S01]  /*9fd0*/  @P3 IMAD.MOV.U32 R6, RZ, RZ, R12.reuse ;  /* 0x000000ffff063224 */ /* 0x101fe200078e000c */
[----:B------:R-:W-:Y:S01]  /*9fe0*/  F2FP.BF16.F32.PACK_AB R69, RZ, R69 ;  /* 0x00000045ff45723e */ /* 0x000fe200000010ff */
[--C-:B------:R-:W-:Y:S01]  /*9ff0*/  @P3 IMAD.MOV.U32 R7, RZ, RZ, R13.reuse ;  /* 0x000000ffff073224 */ /* 0x100fe200078e000d */
[----:B------:R-:W-:Y:S01]  /*a000*/  F2FP.BF16.F32.PACK_AB R70, RZ, R70 ;  /* 0x00000046ff46723e */ /* 0x000fe200000010ff */
[-C--:B------:R-:W-:Y:S01]  /*a010*/  FMUL R82, R82, R154.reuse ;  /* 0x0000009a52527220 */ /* 0x080fe20000400000 */
[----:B------:R-:W-:Y:S01]  /*a020*/  F2FP.BF16.F32.PACK_AB R71, RZ, R71 ;  /* 0x00000047ff47723e */ /* 0x000fe200000010ff */
[-C--:B------:R-:W-:Y:S01]  /*a030*/  FMUL R83, R83, R154.reuse ;  /* 0x0000009a53537220 */ /* 0x080fe20000400000 */
[----:B------:R0:W-:Y:S01]  /*a040*/  @P3 STG.E.U16 desc[UR36][R6.64+0x22], R35 ;  /* 0x0000222306003986 */ /* 0x0001e2000c101524 */
        /* <DEDUP_REMOVED lines=11> */
[----:B0-----:R-:W-:Y:S01]  /*a100*/  @P0 IMAD.MOV.U32 R6, RZ, RZ, R12 ;  /* 0x000000ffff060224 */ /* 0x001fe200078e000c */
[----:B------:R-:W-:Y:S01]  /*a110*/  F2FP.BF16.F32.PACK_AB R75, RZ, R75 ;  /* 0x0000004bff4b723e */ /* 0x000fe200000010ff */
[----:B------:R-:W-:Y:S01]  /*a120*/  @P0 IMAD.MOV.U32 R7, RZ, RZ, R13 ;  /* 0x000000ffff070224 */ /* 0x000fe200078e000d */
[----:B------:R-:W-:Y:S01]  /*a130*/  F2FP.BF16.F32.PACK_AB R76, RZ, R76 ;  /* 0x0000004cff4c723e */ /* 0x000fe200000010ff */
[----:B------:R-:W-:Y:S01]  /*a140*/  FMUL R87, R87, R154 ;  /* 0x0000009a57577220 */ /* 0x000fe20000400000 */
[----:B------:R-:W-:-:S02]  /*a150*/  F2FP.BF16.F32.PACK_AB R77, RZ, R77 ;  /* 0x0000004dff4d723e */ /* 0x000fc400000010ff */
[----:B------:R0:W-:Y:S01]  /*a160*/  @P0 STG.E.U16 desc[UR36][R6.64+0x30], R38 ;  /* 0x0000302606000986 */ /* 0x0001e2000c101524 */
[----:B------:R-:W-:Y:S02]  /*a170*/  ISETP.GT.AND P0, PT, R0, 0x20, P2 ;  /* 0x000000200000780c */ /* 0x000fe40001704270 */
[----:B------:R-:W-:Y:S02]  /*a180*/  F2FP.BF16.F32.PACK_AB R78, RZ, R78 ;  /* 0x0000004eff4e723e */ /* 0x000fe400000010ff */
[----:B------:R-:W-:Y:S02]  /*a190*/  F2FP.BF16.F32.PACK_AB R79, RZ, R79 ;  /* 0x0000004fff4f723e */ /* 0x000fe400000010ff */
[----:B------:R-:W-:Y:S02]  /*a1a0*/  F2FP.BF16.F32.PACK_AB R80, RZ, R80 ;  /* 0x00000050ff50723e */ /* 0x000fe400000010ff */
[----:B------:R-:W-:Y:S02]  /*a1b0*/  F2FP.BF16.F32.PACK_AB R81, RZ, R81 ;  /* 0x00000051ff51723e */ /* 0x000fe400000010ff */
[----:B------:R-:W-:Y:S01]  /*a1c0*/  F2FP.BF16.F32.PACK_AB R82, RZ, R82 ;  /* 0x00000052ff52723e */ /* 0x000fe200000010ff */
[----:B0-----:R-:W-:Y:S01]  /*a1d0*/  @P3 IMAD.MOV.U32 R6, RZ, RZ, R12 ;  /* 0x000000ffff063224 */ /* 0x001fe200078e000c */
[----:B------:R-:W-:Y:S01]  /*a1e0*/  F2FP.BF16.F32.PACK_AB R83, RZ, R83 ;  /* 0x00000053ff53723e */ /* 0x000fe200000010ff */
[----:B------:R-:W-:Y:S01]  /*a1f0*/  @P3 IMAD.MOV.U32 R7, RZ, RZ, R13 ;  /* 0x000000ffff073224 */ /* 0x000fe200078e000d */
[----:B------:R-:W-:-:S02]  /*a200*/  F2FP.BF16.F32.PACK_AB R84, RZ, R84 ;  /* 0x00000054ff54723e */ /* 0x000fc400000010ff */
[----:B------:R-:W-:Y:S02]  /*a210*/  F2FP.BF16.F32.PACK_AB R85, RZ, R85 ;  /* 0x00000055ff55723e */ /* 0x000fe400000010ff */
[----:B------:R0:W-:Y:S01]  /*a220*/  @P3 STG.E.U16 desc[UR36][R6.64+0x32], R39 ;  /* 0x0000322706003986 */ /* 0x0001e2000c101524 */
[C---:B------:R-:W-:Y:S02]  /*a230*/  ISETP.GT.AND P3, PT, R0.reuse, 0x21, P2 ;  /* 0x000000210000780c */ /* 0x040fe40001764270 */
[----:B------:R-:W-:Y:S01]  /*a240*/  F2FP.BF16.F32.PACK_AB R86, RZ, R86 ;  /* 0x00000056ff56723e */ /* 0x000fe200000010ff */
[----:B------:R-:W-:Y:S01]  /*a250*/  @P4 STG.E.U16 desc[UR36][R4.64+0x40], R40 ;  /* 0x0000402804004986 */ /* 0x000fe2000c101524 */
[C---:B------:R-:W-:Y:S02]  /*a260*/  ISETP.GT.AND P4, PT, R0.reuse, 0x28, P1 ;  /* 0x000000280000780c */ /* 0x040fe40000f84270 */
[----:B------:R-:W-:Y:S01]  /*a270*/  F2FP.BF16.F32.PACK_AB R87, RZ, R87 ;  /* 0x00000057ff57723e */ /* 0x000fe200000010ff */
[----:B------:R-:W-:Y:S01]  /*a280*/  @P5 STG.E.U16 desc[UR36][R4.64+0x42], R41 ;  /* 0x0000422904005986 */ /* 0x000fe2000c101524 */
[----:B------:R-:W-:Y:S01]  /*a290*/  ISETP.GT.AND P5, PT, R0, 0x29, P1 ;  /* 0x000000290000780c */ /* 0x000fe20000fa4270 */
[----:B0-----:R-:W-:-:S02]  /*a2a0*/  @P0 IMAD.MOV.U32 R6, RZ, RZ, R12 ;  /* 0x000000ffff060224 */ /* 0x001fc400078e000c */
[----:B------:R-:W-:-:S05]  /*a2b0*/  @P0 IMAD.MOV.U32 R7, RZ, RZ, R13 ;  /* 0x000000ffff070224 */ /* 0x000fca00078e000d */
[----:B------:R0:W-:Y:S01]  /*a2c0*/  @P0 STG.E.U16 desc[UR36][R6.64+0x40], R42 ;  /* 0x0000402a06000986 */ /* 0x0001e2000c101524 */
[----:B------:R-:W-:Y:S02]  /*a2d0*/  ISETP.GT.AND P0, PT, R0, 0x28, P2 ;  /* 0x000000280000780c */ /* 0x000fe40001704270 */
[----:B0-----:R-:W-:Y:S01]  /*a2e0*/  @P3 MOV R6, R12 ;  /* 0x0000000c00063202 */ /* 0x001fe20000000f00 */
[----:B------:R-:W-:-:S05]  /*a2f0*/  @P3 IMAD.MOV.U32 R7, RZ, RZ, R13 ;  /* 0x000000ffff073224 */ /* 0x000fca00078e000d */
[----:B------:R0:W-:Y:S01]  /*a300*/  @P3 STG.E.U16 desc[UR36][R6.64+0x42], R43 ;  /* 0x0000422b06003986 */ /* 0x0001e2000c101524 */
[----:B------:R-:W-:-:S03]  /*a310*/  ISETP.GT.AND P3, PT, R0, 0x29, P2 ;  /* 0x000000290000780c */ /* 0x000fc60001764270 */
[----:B------:R-:W-:Y:S01]  /*a320*/  @P4 STG.E.U16 desc[UR36][R4.64+0x50], R44 ;  /* 0x0000502c04004986 */ /* 0x000fe2000c101524 */
[----:B------:R-:W-:-:S03]  /*a330*/  ISETP.GT.AND P4, PT, R0, 0x30, P1 ;  /* 0x000000300000780c */ /* 0x000fc60000f84270 */
[----:B------:R-:W-:Y:S01]  /*a340*/  @P5 STG.E.U16 desc[UR36][R4.64+0x52], R45 ;  /* 0x0000522d04005986 */ /* 0x000fe2000c101524 */
[----:B------:R-:W-:Y:S01]  /*a350*/  ISETP.GT.AND P5, PT, R0, 0x31, P1 ;  /* 0x000000310000780c */ /* 0x000fe20000fa4270 */
[----:B0-----:R-:W-:Y:S02]  /*a360*/  @P0 IMAD.MOV.U32 R6, RZ, RZ, R12 ;  /* 0x000000ffff060224 */ /* 0x001fe400078e000c */
[----:B------:R-:W-:-:S05]  /*a370*/  @P0 IMAD.MOV.U32 R7, RZ, RZ, R13 ;  /* 0x000000ffff070224 */ /* 0x000fca00078e000d */
[----:B------:R0:W-:Y:S01]  /*a380*/  @P0 STG.E.U16 desc[UR36][R6.64+0x50], R46 ;  /* 0x0000502e06000986 */ /* 0x0001e2000c101524 */
[----:B------:R-:W-:Y:S01]  /*a390*/  ISETP.GT.AND P0, PT, R0, 0x30, P2 ;  /* 0x000000300000780c */ /* 0x000fe20001704270 */
[----:B0-----:R-:W-:Y:S02]  /*a3a0*/  @P3 IMAD.MOV.U32 R6, RZ, RZ, R12 ;  /* 0x000000ffff063224 */ /* 0x001fe400078e000c */
        /* <DEDUP_REMOVED lines=11> */
[----:B0-----:R-:W-:Y:S01]  /*a460*/  @P3 IMAD.MOV.U32 R6, RZ, RZ, R12 ;  /* 0x000000ffff063224 */ /* 0x001fe200078e000c */
[----:B------:R-:W-:-:S05]  /*a470*/  @P3 MOV R7, R13 ;  /* 0x0000000d00073202 */ /* 0x000fca0000000f00 */
        /* <DEDUP_REMOVED lines=29> */
[----:B------:R-:W-:Y:S02]  /*a650*/  ISETP.GT.AND P5, PT, R0, 0x51, P1 ;  /* 0x000000510000780c */ /* 0x000fe40000fa4270 */
[----:B0-----:R-:W-:Y:S01]  /*a660*/  @P0 MOV R6, R12 ;  /* 0x0000000c00060202 */ /* 0x001fe20000000f00 */
        /* <DEDUP_REMOVED lines=23> */
[----:B0-----:R-:W-:Y:S01]  /*a7e0*/  @P0 IMAD.MOV.U32 R6, RZ, RZ, R12 ;  /* 0x000000ffff060224 */ /* 0x001fe200078e000c */
[----:B------:R-:W-:-:S05]  /*a7f0*/  @P0 MOV R7, R13 ;  /* 0x0000000d00070202 */ /* 0x000fca0000000f00 */
        /* <DEDUP_REMOVED lines=25> */
[----:B------:R-:W-:Y:S02]  /*a990*/  ISETP.GT.AND P0, PT, R0, 0x70, P2 ;  /* 0x000000700000780c */ /* 0x000fe40001704270 */
[----:B0-----:R-:W-:Y:S01]  /*a9a0*/  @P3 MOV R6, R12 ;  /* 0x0000000c00063202 */ /* 0x001fe20000000f00 */
[----:B------:R-:W-:-:S05]  /*a9b0*/  @P3 IMAD.MOV.U32 R7, RZ, RZ, R13 ;  /* 0x000000ffff073224 */ /* 0x000fca00078e000d */
[----:B------:R0:W-:Y:S01]  /*a9c0*/  @P3 STG.E.U16 desc[UR36][R6.64+0xd2], R79 ;  /* 0x0000d24f06003986 */ /* 0x0001e2000c101524 */
[C---:B------:R-:W-:Y:S02]  /*a9d0*/  ISETP.GT.AND P3, PT, R0.reuse, 0x78, P1 ;  /* 0x000000780000780c */ /* 0x040fe40000f64270 */
[C---:B------:R-:W-:Y:S01]  /*a9e0*/  ISETP.GT.AND P1, PT, R0.reuse, 0x79, P1 ;  /* 0x000000790000780c */ /* 0x040fe20000f24270 */
[----:B------:R-:W-:Y:S01]  /*a9f0*/  @P4 STG.E.U16 desc[UR36][R4.64+0xe0], R80 ;  /* 0x0000e05004004986 */ /* 0x000fe2000c101524 */
[----:B------:R-:W-:-:S03]  /*aa00*/  ISETP.GT.AND P4, PT, R0, 0x71, P2 ;  /* 0x000000710000780c */ /* 0x000fc60001784270 */
[----:B------:R-:W-:Y:S01]  /*aa10*/  @P5 STG.E.U16 desc[UR36][R4.64+0xe2], R81 ;  /* 0x0000e25104005986 */ /* 0x000fe2000c101524 */
[C---:B------:R-:W-:Y:S02]  /*aa20*/  ISETP.GT.AND P5, PT, R0.reuse, 0x78, P2 ;  /* 0x000000780000780c */ /* 0x040fe400017a4270 */
[----:B------:R-:W-:Y:S01]  /*aa30*/  ISETP.GT.AND P2, PT, R0, 0x79, P2 ;  /* 0x000000790000780c */ /* 0x000fe20001744270 */
[----:B0-----:R-:W-:Y:S02]  /*aa40*/  @P0 IMAD.MOV.U32 R6, RZ, RZ, R12 ;  /* 0x000000ffff060224 */ /* 0x001fe400078e000c */
[----:B------:R-:W-:-:S05]  /*aa50*/  @P0 IMAD.MOV.U32 R7, RZ, RZ, R13 ;  /* 0x000000ffff070224 */ /* 0x000fca00078e000d */
[----:B------:R0:W-:Y:S02]  /*aa60*/  @P0 STG.E.U16 desc[UR36][R6.64+0xe0], R82 ;  /* 0x0000e05206000986 */ /* 0x0001e4000c101524 */
[----:B0-----:R-:W-:Y:S02]  /*aa70*/  @P4 IMAD.MOV.U32 R6, RZ, RZ, R12 ;  /* 0x000000ffff064224 */ /* 0x001fe400078e000c */
[----:B------:R-:W-:-:S05]  /*aa80*/  @P4 IMAD.MOV.U32 R7, RZ, RZ, R13 ;  /* 0x000000ffff074224 */ /* 0x000fca00078e000d */
[----:B------:R-:W-:Y:S04]  /*aa90*/  @P4 STG.E.U16 desc[UR36][R6.64+0xe2], R83 ;  /* 0x0000e25306004986 */ /* 0x000fe8000c101524 */
[----:B------:R-:W-:Y:S04]  /*aaa0*/  @P3 STG.E.U16 desc[UR36][R4.64+0xf0], R84 ;  /* 0x0000f05404003986 */ /* 0x000fe8000c101524 */
[----:B------:R0:W-:Y:S02]  /*aab0*/  @P1 STG.E.U16 desc[UR36][R4.64+0xf2], R85 ;  /* 0x0000f25504001986 */ /* 0x0001e4000c101524 */
[----:B0-----:R-:W-:-:S02]  /*aac0*/  @P5 IMAD.MOV.U32 R4, RZ, RZ, R12 ;  /* 0x000000ffff045224 */ /* 0x001fc400078e000c */
[----:B------:R-:W-:-:S05]  /*aad0*/  @P5 IMAD.MOV.U32 R5, RZ, RZ, R13 ;  /* 0x000000ffff055224 */ /* 0x000fca00078e000d */
[----:B------:R0:W-:Y:S04]  /*aae0*/  @P5 STG.E.U16 desc[UR36][R4.64+0xf0], R86 ;  /* 0x0000f05604005986 */ /* 0x0001e8000c101524 */
[----:B------:R0:W-:Y:S02]  /*aaf0*/  @P2 STG.E.U16 desc[UR36][R12.64+0xf2], R87 ;  /* 0x0000f2570c002986 */ /* 0x0001e4000c101524 */
.L_x_280:
[----:B------:R-:W-:Y:S05]  /*ab00*/  BSYNC B0 ;  /* 0x0000000000007941 */ /* 0x000fea0003800000 */
.L_x_28:
[----:B------:R-:W-:Y:S01]  /*ab10*/  ULDC UR4, c[0x0][0xc] ;  /* 0x0000030000047ab9 */ /* 0x000fe20000000800 */
[----:B------:R-:W-:Y:S01]  /*ab20*/  ULDC UR5, c[0x0][0x10] ;  /* 0x0000040000057ab9 */ /* 0x000fe20000000800 */
[----:B0-----:R-:W0:Y:S01]  /*ab30*/  LDC R3, c[0x0][0x14] ;  /* 0x00000500ff037b82 */ /* 0x001e220000000800 */
[----:B------:R-:W-:Y:S01]  /*ab40*/  UIMAD.WIDE.U32 UR4, UR4, UR5, URZ ;  /* 0x00000005040472a5 */ /* 0x000fe2000f8e003f */
[----:B------:R-:W-:Y:S01]  /*ab50*/  PRMT R0, RZ, 0x7610, R0 ;  /* 0x00007610ff007816 */ /* 0x000fe20000000000 */
[----:B------:R-:W-:Y:S01]  /*ab60*/  IMAD.MOV.U32 R23, RZ, RZ, -0x1 ;  /* 0xffffffffff177424 */ /* 0x000fe200078e00ff */
[----:B------:R-:W-:-:S03]  /*ab70*/  MOV R153, 0xffffffff ;  /* 0xffffffff00997802 */ /* 0x000fc60000000f00 */
[----:B0-----:R-:W-:-:S04]  /*ab80*/  IMAD.WIDE.U32 R16, R3, UR4, R16 ;  /* 0x0000000403107c25 */ /* 0x001fc8000f8e0010 */
[----:B------:R-:W-:Y:S01]  /*ab90*/  IMAD R3, R3, UR5, RZ ;  /* 0x0000000503037c24 */ /* 0x000fe2000f8e02ff */
[----:B------:R-:W-:Y:S02]  /*aba0*/  ULDC.64 UR4, c[0x0][0x650] ;  /* 0x0001940000047ab9 */ /* 0x000fe40000000a00 */
[----:B------:R-:W-:Y:S01]  /*abb0*/  ISETP.GE.U32.AND P0, PT, R16, UR4, PT ;  /* 0x0000000410007c0c */ /* 0x000fe2000bf06070 */
[----:B------:R-:W-:-:S05]  /*abc0*/  IMAD.IADD R17, R17, 0x1, R3 ;  /* 0x0000000111117824 */ /* 0x000fca00078e0203 */
[----:B------:R-:W-:-:S13]  /*abd0*/  ISETP.GE.U32.AND.EX P0, PT, R17, UR5, PT, P0 ;  /* 0x0000000511007c0c */ /* 0x000fda000bf06100 */
[----:B------:R-:W-:Y:S05]  /*abe0*/  @P0 BRA `(.L_x_281) ;  /* 0x0000000400640947 */ /* 0x000fea0003800000 */
[----:B------:R-:W0:Y:S01]  /*abf0*/  S2R R12, SR_CTAID.X ;  /* 0x00000000000c7919 */ /* 0x000e220000002500 */
[----:B-12---:R-:W1:Y:S01]  /*ac00*/  LDC.64 R10, c[0x0][0x628] ;  /* 0x00018a00ff0a7b82 */ /* 0x006e620000000a00 */
[----:B------:R-:W-:Y:S01]  /*ac10*/  ULDC UR4, c[0x0][0x150] ;  /* 0x0000540000047ab9 */ /* 0x000fe20000000800 */
[----:B------:R-:W-:Y:S01]  /*ac20*/  IMAD.MOV.U32 R8, RZ, RZ, R16 ;  /* 0x000000ffff087224 */ /* 0x000fe200078e0010 */
[----:B------:R-:W2:Y:S01]  /*ac30*/  S2R R24, SR_CTAID.Y ;  /* 0x0000000000187919 */ /* 0x000ea20000002600 */
[----:B------:R-:W-:-:S04]  /*ac40*/  IMAD.MOV.U32 R9, RZ, RZ, R17 ;  /* 0x000000ffff097224 */ /* 0x000fc800078e0011 */
[----:B------:R-:W2:Y:S08]  /*ac50*/  LDC R21, c[0x0][0x144] ;  /* 0x00005100ff157b82 */ /* 0x000eb00000000800 */
[----:B------:R-:W2:Y:S08]  /*ac60*/  LDC R0, c[0x0][0x630] ;  /* 0x00018c00ff007b82 */ /* 0x000eb00000000800 */
[----:B------:R-:W2:Y:S01]  /*ac70*/  LDC.64 R14, c[0x0][0x620] ;  /* 0x00018800ff0e7b82 */ /* 0x000ea20000000a00 */
[----:B-1----:R-:W-:-:S04]  /*ac80*/  ISETP.NE.U32.AND P0, PT, R10, RZ, PT ;  /* 0x000000ff0a00720c */ /* 0x002fc80003f05070 */
[----:B------:R-:W-:Y:S02]  /*ac90*/  ISETP.NE.AND.EX P0, PT, R11, RZ, PT, P0 ;  /* 0x000000ff0b00720c */ /* 0x000fe40003f05300 */
[----:B0-----:R-:W-:-:S05]  /*aca0*/  I2FP.F32.U32 R3, R12 ;  /* 0x0000000c00037245 */ /* 0x001fca0000201000 */
[----:B------:R-:W-:-:S04]  /*acb0*/  FMUL R3, R3, UR4 ;  /* 0x0000000403037c20 */ /* 0x000fc80008400000 */
[----:B------:R0:W1:Y:S02]  /*acc0*/  F2I.U32.TRUNC.NTZ R20, R3 ;  /* 0x0000000300147305 */ /* 0x000064000020f000 */
[----:B------:R-:W-:Y:S05]  /*acd0*/  @!P0 BRA `(.L_x_282) ;  /* 0x0000000000288947 */ /* 0x000fea0003800000 */
[----:B0-----:R-:W0:Y:S02]  /*ace0*/  LDC R3, c[0x0][0x634] ;  /* 0x00018d00ff037b82 */ /* 0x001e240000000800 */
        /* <DEDUP_REMOVED lines=9> */
.L_x_282:
[----:B------:R-:W3:Y:S01]  /*ad80*/  LDC.64 R28, c[0x0][0x640] ;  /* 0x00019000ff1c7b82 */ /* 0x000ee20000000a00 */
[-CC-:B--2---:R-:W-:Y:S01]  /*ad90*/  SHF.R.U64 R23, R8, R0.reuse, R9.reuse ;  /* 0x0000000008177219 */ /* 0x184fe20000001209 */
[----:B-1----:R-:W-:Y:S01]  /*ada0*/  IMAD.MOV R20, RZ, RZ, -R20 ;  /* 0x000000ffff147224 */ /* 0x002fe200078e0a14 */
[----:B------:R-:W-:Y:S01]  /*adb0*/  SHF.R.U32.HI R0, RZ, R0, R9 ;  /* 0x00000000ff007219 */ /* 0x000fe20000011609 */
[----:B------:R-:W-:Y:S01]  /*adc0*/  ULDC UR4, c[0x0][0x154] ;  /* 0x0000550000047ab9 */ /* 0x000fe20000000800 */
[----:B0-----:R-:W-:Y:S01]  /*add0*/  IADD3 R3, P0, RZ, -R23, RZ ;  /* 0x80000017ff037210 */ /* 0x001fe20007f1e0ff */
[----:B------:R-:W-:Y:S02]  /*ade0*/  IMAD R21, R21, R20, R12 ;  /* 0x0000001415157224 */ /* 0x000fe400078e020c */
[----:B------:R-:W0:Y:S01]  /*adf0*/  LDC R6, c[0x0][0x618] ;  /* 0x00018600ff067b82 */ /* 0x000e220000000800 */
[----:B------:R-:W-:Y:S02]  /*ae00*/  IMAD.MOV.U32 R7, RZ, RZ, 0x1 ;  /* 0x00000001ff077424 */ /* 0x000fe400078e00ff */
[----:B------:R-:W-:-:S04]  /*ae10*/  IMAD.X R5, RZ, RZ, ~R0, P0 ;  /* 0x000000ffff057224 */ /* 0x000fc800000e0e00 */
[-C--:B------:R-:W-:Y:S01]  /*ae20*/  IMAD R0, R5, R14.reuse, RZ ;  /* 0x0000000e05007224 */ /* 0x080fe200078e02ff */
[----:B------:R-:W1:Y:S01]  /*ae30*/  LDC R8, c[0x0][0x608] ;  /* 0x00018200ff087b82 */ /* 0x000e620000000800 */
[----:B------:R-:W-:-:S04]  /*ae40*/  IMAD.WIDE.U32 R4, R3, R14, R16 ;  /* 0x0000000e03047225 */ /* 0x000fc800078e0010 */
[----:B------:R-:W-:Y:S01]  /*ae50*/  IMAD R3, R3, R15, R0 ;  /* 0x0000000f03037224 */ /* 0x000fe200078e0200 */
[----:B------:R-:W-:Y:S02]  /*ae60*/  I2FP.F32.U32 R0, R24 ;  /* 0x0000001800007245 */ /* 0x000fe40000201000 */
[----:B------:R-:W2:Y:S01]  /*ae70*/  LDC R26, c[0x0][0x658] ;  /* 0x00019600ff1a7b82 */ /* 0x000ea20000000800 */
[----:B---3--:R-:W-:Y:S02]  /*ae80*/  ISETP.NE.U32.AND P0, PT, R28, RZ, PT ;  /* 0x000000ff1c00720c */ /* 0x008fe40003f05070 */
[----:B------:R-:W-:Y:S01]  /*ae90*/  IADD3 R3, R5, R3, RZ ;  /* 0x0000000305037210 */ /* 0x000fe20007ffe0ff */
[----:B------:R-:W-:Y:S01]  /*aea0*/  FMUL R0, R0, UR4 ;  /* 0x0000000400007c20 */ /* 0x000fe20008400000 */
[----:B------:R-:W-:Y:S01]  /*aeb0*/  ISETP.NE.AND.EX P0, PT, R29, RZ, PT, P0 ;  /* 0x000000ff1d00720c */ /* 0x000fe20003f05300 */
[----:B------:R-:W-:Y:S02]  /*aec0*/  IMAD.MOV.U32 R5, RZ, RZ, -0x1 ;  /* 0xffffffffff057424 */ /* 0x000fe400078e00ff */
[----:B------:R-:W3:Y:S01]  /*aed0*/  LDC R15, c[0x0][0x148] ;  /* 0x00005200ff0f7b82 */ /* 0x000ee20000000800 */
[-CC-:B0-----:R-:W-:Y:S01]  /*aee0*/  SHF.R.U64 R12, R4, R6.reuse, R3.reuse ;  /* 0x00000006040c7219 */ /* 0x181fe20000001203 */
[----:B------:R0:W0:Y:S01]  /*aef0*/  F2I.U32.TRUNC.NTZ R13, R0 ;  /* 0x00000000000d7305 */ /* 0x000022000020f000 */
[----:B------:R-:W-:-:S05]  /*af00*/  SHF.R.U32.HI R3, RZ, R6, R3 ;  /* 0x00000006ff037219 */ /* 0x000fca0000011603 */
[----:B------:R-:W0:Y:S01]  /*af10*/  LDC R20, c[0x0][0x600] ;  /* 0x00018000ff147b82 */ /* 0x000e220000000800 */
[-CC-:B-1----:R-:W-:Y:S02]  /*af20*/  SHF.R.U64 R10, R12, R8.reuse, R3.reuse ;  /* 0x000000080c0a7219 */ /* 0x182fe40000001203 */
[----:B------:R-:W-:-:S05]  /*af30*/  SHF.R.U32.HI R3, RZ, R8, R3 ;  /* 0x00000008ff037219 */ /* 0x000fca0000011603 */
[----:B------:R-:W1:Y:S01]  /*af40*/  LDC R27, c[0x0][0x648] ;  /* 0x00019200ff1b7b82 */ /* 0x000e620000000800 */
[-C--:B--2---:R-:W-:Y:S02]  /*af50*/  SHF.L.U32 R4, R5, R26.reuse, RZ ;  /* 0x0000001a05047219 */ /* 0x084fe400000006ff */
[--C-:B------:R-:W-:Y:S02]  /*af60*/  SHF.R.U64 R14, R10, R26, R3.reuse ;  /* 0x0000001a0a0e7219 */ /* 0x100fe40000001203 */
[----:B------:R-:W-:Y:S02]  /*af70*/  LOP3.LUT R25, RZ, R4, RZ, 0x33, !PT ;  /* 0x00000004ff197212 */ /* 0x000fe400078e33ff */
[-C--:B------:R-:W-:Y:S01]  /*af80*/  SHF.R.U32.HI R5, RZ, R26.reuse, R3 ;  /* 0x0000001aff057219 */ /* 0x080fe20000011603 */
[----:B------:R-:W2:Y:S01]  /*af90*/  LDC R30, c[0x0][0x638] ;  /* 0x00018e00ff1e7b82 */ /* 0x000ea20000000800 */
[----:B------:R-:W-:Y:S01]  /*afa0*/  SHF.L.U32 R152, R7, R26, RZ ;  /* 0x0000001a07987219 */ /* 0x000fe200000006ff */
[----:B------:R-:W-:-:S06]  /*afb0*/  IMAD.MOV.U32 R4, RZ, RZ, R14 ;  /* 0x000000ffff047224 */ /* 0x000fcc00078e000e */
[----:B------:R-:W0:Y:S01]  /*afc0*/  LDC R31, c[0x0][0x610] ;  /* 0x00018400ff1f7b82 */ /* 0x000e220000000800 */
[----:B------:R-:W-:Y:S05]  /*afd0*/  @!P0 BRA `(.L_x_283) ;  /* 0x0000000000288947 */ /* 0x000fea0003800000 */
[----:B------:R-:W4:Y:S02]  /*afe0*/  LDC R3, c[0x0][0x64c] ;  /* 0x00019300ff037b82 */ /* 0x000f240000000800 */
[----:B----4-:R-:W-:-:S05]  /*aff0*/  IADD3 R3, P0, R14, R3, RZ ;  /* 0x000000030e037210 */ /* 0x010fca0007f1e0ff */
        /* <DEDUP_REMOVED lines=8> */
.L_x_283:
[----:B------:R-:W-:Y:S01]  /*b080*/  ISETP.NE.AND P0, PT, R2, 0x1, PT ;  /* 0x000000010200780c */ /* 0x000fe20003f05270 */
[----:B0-----:R-:W-:Y:S01]  /*b090*/  VIADD R7, R20, 0xffffffff ;  /* 0xffffffff14077836 */ /* 0x001fe20000000000 */
[----:B-1----:R-:W-:Y:S01]  /*b0a0*/  SHF.R.U64 R0, R4, R27, R5 ;  /* 0x0000001b04007219 */ /* 0x002fe20000001205 */
[----:B------:R-:W-:Y:S01]  /*b0b0*/  IMAD.MOV R13, RZ, RZ, -R13 ;  /* 0x000000ffff0d7224 */ /* 0x000fe200078e0a0d */
[----:B------:R-:W-:Y:S01]  /*b0c0*/  LOP3.LUT R5, R10, R25, RZ, 0xc0, !PT ;  /* 0x000000190a057212 */ /* 0x000fe200078ec0ff */
[----:B------:R-:W-:Y:S01]  /*b0d0*/  IMAD.MOV.U32 R4, RZ, RZ, 0x1 ;  /* 0x00000001ff047424 */ /* 0x000fe200078e00ff */
[----:B------:R-:W-:-:S03]  /*b0e0*/  IADD3 R3, -R0, RZ, RZ ;  /* 0x000000ff00037210 */ /* 0x000fc60007ffe1ff */
[----:B------:R-:W-:Y:S01]  /*b0f0*/  IMAD R152, R152, R0, R5 ;  /* 0x0000000098987224 */ /* 0x000fe200078e0205 */
[----:B------:R-:W-:Y:S01]  /*b100*/  LOP3.LUT R5, R12, R7, RZ, 0xc0, !PT ;  /* 0x000000070c057212 */ /* 0x000fe200078ec0ff */
[----:B--2---:R-:W-:Y:S02]  /*b110*/  IMAD R0, R3, R30, R14 ;  /* 0x0000001e03007224 */ /* 0x004fe400078e020e */
[----:B---3--:R-:W-:Y:S02]  /*b120*/  @P0 IMAD R21, R15, R13, R24 ;  /* 0x0000000d0f150224 */ /* 0x008fe400078e0218 */
[----:B------:R-:W-:Y:S01]  /*b130*/  IMAD R3, R0, R20, R5 ;  /* 0x0000001400037224 */ /* 0x000fe200078e0205 */
[----:B------:R-:W-:Y:S01]  /*b140*/  PRMT R0, R4, 0x7610, R0 ;  /* 0x0000761004007816 */ /* 0x000fe20000000000 */
[----:B------:R-:W-:-:S05]  /*b150*/  IMAD R152, R152, R31, R21 ;  /* 0x0000001f98987224 */ /* 0x000fca00078e0215 */
[----:B------:R-:W-:Y:S02]  /*b160*/  SEL R153, R3, R152, !P0 ;  /* 0x0000009803997207 */ /* 0x000fe40004000000 */
[----:B------:R-:W-:-:S07]  /*b170*/  SEL R152, R152, R3, !P0 ;  /* 0x0000000398987207 */ /* 0x000fce0004000000 */
.L_x_281:
[----:B------:R-:W-:-:S13]  /*b180*/  LOP3.LUT P0, RZ, R0, 0xff, RZ, 0xc0, !PT ;  /* 0x000000ff00ff7812 */ /* 0x000fda000780c0ff */
[----:B------:R-:W-:Y:S05]  /*b190*/  @P0 BRA `(.L_x_284) ;  /* 0xffffff5c00540947 */ /* 0x000fea000383ffff */
[----:B------:R-:W-:Y:S05]  /*b1a0*/  EXIT ;  /* 0x000000000000794d */ /* 0x000fea0003800000 */
.L_x_3:
[----:B0-----:R-:W-:Y:S01]  /*b1b0*/  ULDC.64 UR4, c[0x0][0x650] ;  /* 0x0001940000047ab9 */ /* 0x001fe20000000a00 */
[----:B------:R-:W-:Y:S01]  /*b1c0*/  PRMT R6, RZ, 0x7610, R6 ;  /* 0x00007610ff067816 */ /* 0x000fe20000000006 */
[----:B------:R-:W-:Y:S01]  /*b1d0*/  IMAD.MOV.U32 R7, RZ, RZ, -0x1 ;  /* 0xffffffffff077424 */ /* 0x000fe200078e00ff */
[----:B------:R-:W-:Y:S01]  /*b1e0*/  ISETP.GE.U32.AND P0, PT, R16, UR4, PT ;  /* 0x0000000410007c0c */ /* 0x000fe2000bf06070 */
[----:B------:R-:W-:Y:S02]  /*b1f0*/  IMAD.MOV.U32 R9, RZ, RZ, -0x1 ;  /* 0xffffffffff097424 */ /* 0x000fe400078e00ff */
[----:B------:R-:W-:Y:S01]  /*b200*/  IMAD.MOV.U32 R8, RZ, RZ, -0x1 ;  /* 0xffffffffff087424 */ /* 0x000fe200078e00ff */
        /* <DEDUP_REMOVED lines=15> */
[----:B------:R-:W-:Y:S01]  /*b300*/  IMAD.WIDE.U32 R6, R11, R12, RZ ;  /* 0x0000000c0b067225 */ /* 0x000fe200078e00ff */
[----:B------:R-:W-:-:S03]  /*b310*/  MOV R10, R9 ;  /* 0x00000009000a7202 */ /* 0x000fc60000000f00 */
[----:B------:R-:W-:Y:S01]  /*b320*/  IMAD.X R11, RZ, RZ, RZ, P0 ;  /* 0x000000ffff0b7224 */ /* 0x000fe200000e06ff */
[----:B------:R-:W-:-:S05]  /*b330*/  IADD3 RZ, P0, R7, R8, RZ ;  /* 0x0000000807ff7210 */ /* 0x000fca0007f1e0ff */
[----:B------:R-:W-:-:S08]  /*b340*/  IMAD.WIDE.U32.X R10, R15, R13, R10, P0 ;  /* 0x0000000d0f0a7225 */ /* 0x000fd000000e040a */
.L_x_286:
[--C-:B------:R-:W-:Y:S01]  /*b350*/  SHF.R.U64 R12, R10, R14, R11.reuse ;  /* 0x0000000e0a0c7219 */ /* 0x100fe2000000120b */
[----:B------:R-:W0:Y:S01]  /*b360*/  LDC R22, c[0x0][0x618] ;  /* 0x00018600ff167b82 */ /* 0x000e220000000800 */
[----:B------:R-:W-:Y:S01]  /*b370*/  I2FP.F32.U32 R6, R4 ;  /* 0x0000000400067245 */ /* 0x000fe20000201000 */
[----:B------:R-:W-:Y:S01]  /*b380*/  ULDC UR4, c[0x0][0x150] ;  /* 0x0000540000047ab9 */ /* 0x000fe20000000800 */
[----:B------:R-:W-:Y:S02]  /*b390*/  SHF.R.U32.HI R5, RZ, R14, R11 ;  /* 0x0000000eff057219 */ /* 0x000fe4000001160b */
[----:B------:R-:W-:Y:S01]  /*b3a0*/  IADD3 R9, P0, RZ, -R12, RZ ;  /* 0x8000000cff097210 */ /* 0x000fe20007f1e0ff */
[----:B------:R-:W-:Y:S01]  /*b3b0*/  FMUL R11, R6, UR4 ;  /* 0x00000004060b7c20 */ /* 0x000fe20008400000 */
[----:B------:R-:W-:Y:S01]  /*b3c0*/  ULDC UR4, c[0x0][0x154] ;  /* 0x0000550000047ab9 */ /* 0x000fe20000000800 */
[----:B------:R-:W1:Y:S02]  /*b3d0*/  LDC.64 R24, c[0x0][0x640] ;  /* 0x00019000ff187b82 */ /* 0x000e640000000a00 */
[----:B------:R-:W-:-:S02]  /*b3e0*/  IMAD.X R5, RZ, RZ, ~R5, P0 ;  /* 0x000000ffff057224 */ /* 0x000fc400000e0e05 */
[----:B------:R-:W2:Y:S01]  /*b3f0*/  F2I.U32.TRUNC.NTZ R11, R11 ;  /* 0x0000000b000b7305 */ /* 0x000ea2000020f000 */
[----:B------:R-:W-:-:S03]  /*b400*/  IMAD.WIDE.U32 R6, R9, R20, R16 ;  /* 0x0000001409067225 */ /* 0x000fc600078e0010 */
[----:B------:R-:W3:Y:S01]  /*b410*/  LDC R13, c[0x0][0x144] ;  /* 0x00005100ff0d7b82 */ /* 0x000ee20000000800 */
[----:B------:R-:W-:-:S04]  /*b420*/  IMAD R8, R5, R20, RZ ;  /* 0x0000001405087224 */ /* 0x000fc800078e02ff */
[----:B------:R-:W-:Y:S02]  /*b430*/  IMAD R5, R9, R21, R8 ;  /* 0x0000001509057224 */ /* 0x000fe400078e0208 */
[----:B------:R-:W-:Y:S01]  /*b440*/  IMAD.MOV.U32 R8, RZ, RZ, -0x1 ;  /* 0xffffffffff087424 */ /* 0x000fe200078e00ff */
[----:B------:R-:W4:Y:S01]  /*b450*/  LDC R14, c[0x0][0x608] ;  /* 0x00018200ff0e7b82 */ /* 0x000f220000000800 */
[----:B------:R-:W-:Y:S01]  /*b460*/  IMAD.IADD R5, R7, 0x1, R5 ;  /* 0x0000000107057824 */ /* 0x000fe200078e0205 */
[----:B------:R-:W-:-:S04]  /*b470*/  I2FP.F32.U32 R7, R3 ;  /* 0x0000000300077245 */ /* 0x000fc80000201000 */
[-C--:B0-----:R-:W-:Y:S01]  /*b480*/  SHF.R.U64 R10, R6, R22.reuse, R5 ;  /* 0x00000016060a7219 */ /* 0x081fe20000001205 */
[----:B--2---:R-:W-:Y:S01]  /*b490*/  IMAD.MOV R6, RZ, RZ, -R11 ;  /* 0x000000ffff067224 */ /* 0x004fe200078e0a0b */
[----:B------:R-:W0:Y:S01]  /*b4a0*/  LDC R9, c[0x0][0x658] ;  /* 0x00019600ff097b82 */ /* 0x000e220000000800 */
[----:B-1----:R-:W-:Y:S01]  /*b4b0*/  ISETP.NE.U32.AND P0, PT, R24, RZ, PT ;  /* 0x000000ff1800720c */ /* 0x002fe20003f05070 */
[----:B------:R-:W-:Y:S01]  /*b4c0*/  FMUL R7, R7, UR4 ;  /* 0x0000000407077c20 */ /* 0x000fe20008400000 */
[----:B------:R-:W-:Y:S02]  /*b4d0*/  SHF.R.U32.HI R5, RZ, R22, R5 ;  /* 0x00000016ff057219 */ /* 0x000fe40000011605 */
[----:B------:R-:W-:-:S03]  /*b4e0*/  ISETP.NE.AND.EX P0, PT, R25, RZ, PT, P0 ;  /* 0x000000ff1900720c */ /* 0x000fc60003f05300 */
[----:B------:R-:W1:Y:S01]  /*b4f0*/  LDC R20, c[0x0][0x148] ;  /* 0x00005200ff147b82 */ /* 0x000e620000000800 */
[----:B---3--:R-:W-:Y:S02]  /*b500*/  IMAD R23, R13, R6, R4 ;  /* 0x000000060d177224 */ /* 0x008fe400078e0204 */
[----:B------:R-:W-:-:S05]  /*b510*/  IMAD.MOV.U32 R6, RZ, RZ, 0x1 ;  /* 0x00000001ff067424 */ /* 0x000fca00078e00ff */
[----:B------:R-:W2:Y:S01]  /*b520*/  LDC R21, c[0x0][0x600] ;  /* 0x00018000ff157b82 */ /* 0x000ea20000000800 */
[-CC-:B----4-:R-:W-:Y:S02]  /*b530*/  SHF.R.U64 R13, R10, R14.reuse, R5.reuse ;  /* 0x0000000e0a0d7219 */ /* 0x190fe40000001205 */
[----:B------:R-:W-:Y:S02]  /*b540*/  SHF.R.U32.HI R4, RZ, R14, R5 ;  /* 0x0000000eff047219 */ /* 0x000fe40000011605 */
[----:B------:R3:W4:Y:S03]  /*b550*/  F2I.U32.TRUNC.NTZ R14, R7 ;  /* 0x00000007000e7305 */ /* 0x000726000020f000 */
[----:B------:R-:W1:Y:S01]  /*b560*/  LDC R26, c[0x0][0x648] ;  /* 0x00019200ff1a7b82 */ /* 0x000e620000000800 */
[-C--:B0-----:R-:W-:Y:S02]  /*b570*/  SHF.R.U64 R15, R13, R9.reuse, R4 ;  /* 0x000000090d0f7219 */ /* 0x081fe40000001204 */
[----:B------:R-:W-:-:S02]  /*b580*/  SHF.L.U32 R8, R8, R9, RZ ;  /* 0x0000000908087219 */ /* 0x000fc400000006ff */
[-C--:B------:R-:W-:Y:S01]  /*b590*/  SHF.R.U32.HI R5, RZ, R9.reuse, R4 ;  /* 0x00000009ff057219 */ /* 0x080fe20000011604 */
[----:B------:R-:W-:Y:S01]  /*b5a0*/  IMAD.MOV.U32 R4, RZ, RZ, R15 ;  /* 0x000000ffff047224 */ /* 0x000fe200078e000f */
[----:B------:R-:W-:Y:S01]  /*b5b0*/  SHF.L.U32 R22, R6, R9, RZ ;  /* 0x0000000906167219 */ /* 0x000fe200000006ff */
[----:B------:R-:W0:Y:S01]  /*b5c0*/  LDC R27, c[0x0][0x638] ;  /* 0x00018e00ff1b7b82 */ /* 0x000e220000000800 */
[----:B------:R-:W-:-:S07]  /*b5d0*/  LOP3.LUT R28, RZ, R8, RZ, 0x33, !PT ;  /* 0x00000008ff1c7212 */ /* 0x000fce00078e33ff */
[----:B------:R-:W0:Y:S01]  /*b5e0*/  LDC R29, c[0x0][0x610] ;  /* 0x00018400ff1d7b82 */ /* 0x000e220000000800 */
[----:B---34-:R-:W-:Y:S05]  /*b5f0*/  @!P0 BRA `(.L_x_287) ;  /* 0x0000000000288947 */ /* 0x018fea0003800000 */
[----:B------:R-:W3:Y:S02]  /*b600*/  LDC R4, c[0x0][0x64c] ;  /* 0x00019300ff047b82 */ /* 0x000ee40000000800 */
[----:B---3--:R-:W-:-:S05]  /*b610*/  IADD3 R9, P0, R15, R4, RZ ;  /* 0x000000040f097210 */ /* 0x008fca0007f1e0ff */
        /* <DEDUP_REMOVED lines=8> */
.L_x_287:
[----:B------:R-:W-:Y:S01]  /*b6a0*/  ISETP.NE.AND P0, PT, R2, 0x1, PT ;  /* 0x000000010200780c */ /* 0x000fe20003f05270 */
[----:B--2---:R-:W-:Y:S01]  /*b6b0*/  VIADD R7, R21, 0xffffffff ;  /* 0xffffffff15077836 */ /* 0x004fe20000000000 */
[----:B-1----:R-:W-:Y:S01]  /*b6c0*/  SHF.R.U64 R5, R4, R26, R5 ;  /* 0x0000001a04057219 */ /* 0x002fe20000001205 */
[----:B------:R-:W-:Y:S01]  /*b6d0*/  IMAD.MOV R14, RZ, RZ, -R14 ;  /* 0x000000ffff0e7224 */ /* 0x000fe200078e0a0e */
[----:B------:R-:W-:Y:S01]  /*b6e0*/  LOP3.LUT R4, R13, R28, RZ, 0xc0, !PT ;  /* 0x0000001c0d047212 */ /* 0x000fe200078ec0ff */
[----:B------:R-:W-:Y:S01]  /*b6f0*/  IMAD.MOV.U32 R8, RZ, RZ, R12 ;  /* 0x000000ffff087224 */ /* 0x000fe200078e000c */
[----:B------:R-:W-:Y:S01]  /*b700*/  LOP3.LUT R10, R10, R7, RZ, 0xc0, !PT ;  /* 0x000000070a0a7212 */ /* 0x000fe200078ec0ff */
[----:B------:R-:W-:Y:S02]  /*b710*/  IMAD.MOV R6, RZ, RZ, -R5 ;  /* 0x000000ffff067224 */ /* 0x000fe400078e0a05 */
[----:B------:R-:W-:-:S04]  /*b720*/  IMAD R4, R22, R5, R4 ;  /* 0x0000000516047224 */ /* 0x000fc800078e0204 */
[----:B------:R-:W-:Y:S02]  /*b730*/  @P0 IMAD R23, R20, R14, R3 ;  /* 0x0000000e14170224 */ /* 0x000fe400078e0203 */
[----:B0-----:R-:W-:Y:S02]  /*b740*/  IMAD R3, R6, R27, R15 ;  /* 0x0000001b06037224 */ /* 0x001fe400078e020f */
[----:B------:R-:W-:Y:S02]  /*b750*/  IMAD R7, R4, R29, R23 ;  /* 0x0000001d04077224 */ /* 0x000fe400078e0217 */
[----:B------:R-:W-:Y:S02]  /*b760*/  IMAD R4, R3, R21, R10 ;  /* 0x0000001503047224 */ /* 0x000fe400078e020a */
[----:B------:R-:W-:-:S03]  /*b770*/  IMAD.MOV.U32 R6, RZ, RZ, 0x1 ;  /* 0x00000001ff067424 */ /* 0x000fc600078e00ff */
[----:B------:R-:W-:Y:S02]  /*b780*/  SEL R9, R4, R7, !P0 ;  /* 0x0000000704097207 */ /* 0x000fe40004000000 */
[----:B------:R-:W-:-:S07]  /*b790*/  SEL R7, R7, R4, !P0 ;  /* 0x0000000407077207 */ /* 0x000fce0004000000 */
.L_x_285:
[----:B------:R-:W-:-:S08]  /*b7a0*/  NOP ;  /* 0x0000000000007918 */ /* 0x000fd00000000000 */
[----:B------:R-:W0:-:S00]  /*b7b0*/  USETMAXREG.DEALLOC.CTAPOOL 0x28 ;  /* 0x00000028000079c8 */ /* 0x000e0000080e0500 */
[----:B0-----:R-:W-:-:S13]  /*b7c0*/  ISETP.NE.AND P0, PT, R0, RZ, PT ;  /* 0x000000ff0000720c */ /* 0x001fda0003f05270 */
[----:B------:R-:W-:Y:S05]  /*b7d0*/  @P0 EXIT ;  /* 0x000000000000094d */ /* 0x000fea0003800000 */
[----:B------:R-:W-:Y:S01]  /*b7e0*/  LOP3.LUT P0, RZ, R6, 0xff, RZ, 0xc0, !PT ;  /* 0x000000ff06ff7812 */ /* 0x000fe2000780c0ff */
[----:B------:R-:W-:Y:S02]  /*b7f0*/  IMAD.MOV.U32 R3, RZ, RZ, 0x1 ;  /* 0x00000001ff037424 */ /* 0x000fe400078e00ff */
[----:B------:R-:W-:-:S10]  /*b800*/  IMAD.MOV.U32 R0, RZ, RZ, RZ ;  /* 0x000000ffff007224 */ /* 0x000fd400078e00ff */
[----:B------:R-:W-:Y:S05]  /*b810*/  @!P0 BRA `(.L_x_288) ;  /* 0x0000000c006c8947 */ /* 0x000fea0003800000 */
[----:B------:R-:W0:Y:S01]  /*b820*/  LDC R0, c[0x0][0x28c] ;  /* 0x0000a300ff007b82 */ /* 0x000e220000000800 */
[----:B------:R-:W-:Y:S01]  /*b830*/  ULDC UR5, c[0x0][0x658] ;  /* 0x0001960000057ab9 */ /* 0x000fe20000000800 */
[----:B------:R-:W-:Y:S01]  /*b840*/  UMOV UR7, 0xffffffff ;  /* 0xffffffff00077882 */ /* 0x000fe20000000000 */
[----:B------:R-:W-:Y:S01]  /*b850*/  ULDC UR6, c[0x0][0xc] ;  /* 0x0000030000067ab9 */ /* 0x000fe20000000800 */
[----:B------:R-:W-:Y:S01]  /*b860*/  USHF.L.U32 UR9, UR7, UR5, URZ ;  /* 0x0000000507097299 */ /* 0x000fe2000800063f */
[C---:B------:R-:W-:Y:S01]  /*b870*/  LOP3.LUT P2, RZ, R18.reuse, 0x7f, RZ, 0xc0, !PT ;  /* 0x0000007f12ff7812 */ /* 0x040fe2000784c0ff */
[----:B------:R-:W-:Y:S01]  /*b880*/  UMOV UR8, 0x1 ;  /* 0x0000000100087882 */ /* 0x000fe20000000000 */
[----:B------:R-:W-:Y:S01]  /*b890*/  ULDC UR7, c[0x0][0x10] ;  /* 0x0000040000077ab9 */ /* 0x000fe20000000800 */
[----:B------:R-:W-:Y:S01]  /*b8a0*/  LOP3.LUT P0, RZ, R18, 0x1f, RZ, 0xc0, !PT ;  /* 0x0000001f12ff7812 */ /* 0x000fe2000780c0ff */
[----:B------:R-:W-:Y:S01]  /*b8b0*/  UIMAD.WIDE.U32 UR6, UR6, UR7, URZ ;  /* 0x00000007060672a5 */ /* 0x000fe2000f8e003f */
[----:B------:R-:W-:Y:S01]  /*b8c0*/  BSSY B0, `(.L_x_288) ;  /* 0x00000d0000007945 */ /* 0x000fe20003800000 */
[----:B------:R-:W-:Y:S01]  /*b8d0*/  USHF.L.U32 UR5, UR8, UR5, URZ ;  /* 0x0000000508057299 */ /* 0x000fe2000800063f */
[----:B------:R-:W-:Y:S01]  /*b8e0*/  MOV R11, 0x1 ;  /* 0x00000001000b7802 */ /* 0x000fe20000000f00 */
[----:B------:R-:W-:Y:S01]  /*b8f0*/  ULDC UR4, c[0x0][0x600] ;  /* 0x0001800000047ab9 */ /* 0x000fe20000000800 */
[----:B------:R-:W-:Y:S01]  /*b900*/  ULDC UR8, c[0x0][0x14] ;  /* 0x0000050000087ab9 */ /* 0x000fe20000000800 */
[----:B------:R-:W-:Y:S01]  /*b910*/  LOP3.LUT R18, R19, 0x2, RZ, 0xfc, !PT ;  /* 0x0000000213127812 */ /* 0x000fe200078efcff */
[----:B------:R-:W-:Y:S01]  /*b920*/  UIMAD.WIDE.U32 UR30, UR6, UR8, URZ ;  /* 0x00000008061e72a5 */ /* 0x000fe2000f8e003f */
[----:B------:R-:W-:Y:S01]  /*b930*/  PLOP3.LUT P0, PT, P0, P2, PT, 0x8a, 0x0 ;  /* 0x000000000000781c */ /* 0x000fe20000705172 */
[----:B------:R-:W-:-:S02]  /*b940*/  UIMAD UR21, UR7, UR8, URZ ;  /* 0x00000008071572a4 */ /* 0x000fc4000f8e023f */
[----:B------:R-:W-:Y:S02]  /*b950*/  UIADD3 UR4, UR4, -0x1, URZ ;  /* 0xffffffff04047890 */ /* 0x000fe4000fffe03f */
[----:B------:R-:W-:Y:S01]  /*b960*/  ULOP3.LUT UR22, URZ, UR9, URZ, 0x33, !UPT ;  /* 0x000000093f167292 */ /* 0x000fe2000f8e333f */
[----:B0-----:R-:W-:Y:S01]  /*b970*/  VIADD R0, R0, 0x7f ;  /* 0x0000007f00007836 */ /* 0x001fe20000000000 */
[----:B------:R-:W-:Y:S01]  /*b980*/  UIADD3 UR21, UR31, UR21, URZ ;  /* 0x000000151f157290 */ /* 0x000fe2000fffe03f */
[----:B------:R-:W-:-:S03]  /*b990*/  ULDC.64 UR32, c[0x0][0x198] ;  /* 0x0000660000207ab9 */ /* 0x000fc60000000a00 */
[----:B------:R-:W-:-:S04]  /*b9a0*/  SHF.R.S32.HI R3, RZ, 0x1f, R0 ;  /* 0x0000001fff037819 */ /* 0x000fc80000011400 */
[----:B------:R-:W-:Y:S01]  /*b9b0*/  LEA.HI R3, R3, R0, RZ, 0x7 ;  /* 0x0000000003037211 */ /* 0x000fe200078f38ff */
[----:B------:R-:W-:-:S03]  /*b9c0*/  IMAD.MOV.U32 R0, RZ, RZ, RZ ;  /* 0x000000ffff007224 */ /* 0x000fc600078e00ff */
[----:B------:R-:W-:Y:S01]  /*b9d0*/  SHF.R.S32.HI R13, RZ, 0x7, R3 ;  /* 0x00000007ff0d7819 */ /* 0x000fe20000011403 */
[----:B------:R-:W-:-:S04]  /*b9e0*/  IMAD.MOV.U32 R3, RZ, RZ, 0x1 ;  /* 0x00000001ff037424 */ /* 0x000fc800078e00ff */
[----:B------:R-:W-:-:S07]  /*b9f0*/  VIADD R10, R13, 0x1 ;  /* 0x000000010d0a7836 */ /* 0x000fce0000000000 */
.L_x_300:
[----:B------:R-:W-:-:S03]  /*ba00*/  UMOV UR6, 0xffffffff ;  /* 0xffffffff00067882 */ /* 0x000fc60000000000 */
[----:B------:R-:W-:Y:S05]  /*ba10*/  BRA.DIV UR6, `(.L_x_289) ;  /* 0x0000000e06907947 */ /* 0x000fea000b800000 */
[----:B------:R-:W-:-:S13]  /*ba20*/  ELECT P6, URZ, PT ;  /* 0x00000000003f782f */ /* 0x000fda00038c0000 */
.L_x_309:
[----:B------:R-:W-:Y:S04]  /*ba30*/  BSSY B1, `(.L_x_290) ;  /* 0x0000046000017945 */ /* 0x000fe80003800000 */
[----:B------:R-:W-:Y:S05]  /*ba40*/  @!P6 BRA `(.L_x_291) ;  /* 0x000000040010e947 */ /* 0x000fea0003800000 */
[----:B------:R-:W0:Y:S02]  /*ba50*/  LDC R4, c[0x0][0x28c] ;  /* 0x0000a300ff047b82 */ /* 0x000e240000000800 */
[----:B0-----:R-:W-:-:S13]  /*ba60*/  ISETP.GE.AND P1, PT, R4, 0x1, PT ;  /* 0x000000010400780c */ /* 0x001fda0003f26270 */
[----:B------:R-:W-:Y:S05]  /*ba70*/  @!P1 BRA `(.L_x_291) ;  /* 0x0000000400049947 */ /* 0x000fea0003800000 */
[----:B------:R-:W-:Y:S01]  /*ba80*/  IMAD.SHL.U32 R14, R9, 0x80, RZ ;  /* 0x00000080090e7824 */ /* 0x000fe200078e00ff */
[----:B------:R-:W-:Y:S01]  /*ba90*/  MOV R6, R0 ;  /* 0x0000000000067202 */ /* 0x000fe20000000f00 */
[----:B------:R-:W-:Y:S02]  /*baa0*/  IMAD.SHL.U32 R15, R7, 0x100, RZ ;  /* 0x00000100070f7824 */ /* 0x000fe400078e00ff */
[----:B------:R-:W-:Y:S02]  /*bab0*/  IMAD.MOV.U32 R20, RZ, RZ, RZ ;  /* 0x000000ffff147224 */ /* 0x000fe400078e00ff */
[----:B------:R-:W-:Y:S02]  /*bac0*/  IMAD.MOV.U32 R4, RZ, RZ, R10 ;  /* 0x000000ffff047224 */ /* 0x000fe400078e000a */
[----:B------:R-:W-:Y:S02]  /*bad0*/  IMAD.MOV.U32 R5, RZ, RZ, R3 ;  /* 0x000000ffff057224 */ /* 0x000fe400078e0003 */
[----:B------:R-:W-:-:S07]  /*bae0*/  VIADD R22, R14, 0x40 ;  /* 0x000000400e167836 */ /* 0x000fce0000000000 */
.L_x_295:
[----:B------:R-:W0:Y:S01]  /*baf0*/  S2R R12, SR_CgaCtaId ;  /* 0x00000000000c7919 */ /* 0x000e220000008800 */
[----:B------:R-:W-:Y:S01]  /*bb00*/  MOV R7, 0x400 ;  /* 0x0000040000077802 */ /* 0x000fe20000000f00 */
[----:B------:R-:W1:Y:S03]  /*bb10*/  @!P2 LDC R9, c[0x0][0x500] ;  /* 0x00014000ff09ab82 */ /* 0x000e660000000800 */
[----:B0-----:R-:W-:Y:S02]  /*bb20*/  LEA R21, R12, R7, 0x18 ;  /* 0x000000070c157211 */ /* 0x001fe400078ec0ff */
[----:B------:R-:W-:-:S03]  /*bb30*/  SHF.L.U32 R7, R5, 0x1f, RZ ;  /* 0x0000001f05077819 */ /* 0x000fc600000006ff */
[----:B------:R-:W-:-:S04]  /*bb40*/  IMAD R12, R6, 0x8, R21 ;  /* 0x00000008060c7824 */ /* 0x000fc800078e0215 */
[----:B------:R-:W0:Y:S02]  /*bb50*/  SYNCS.PHASECHK.TRANS64.TRYWAIT P1, [R12+URZ+0x10], R7 ;  /* 0x000010070c0075a7 */ /* 0x000e24000802017f */
[----:B01----:R-:W-:Y:S05]  /*bb60*/  @!P1 BRA `(.L_x_292) ;  /* 0x0000000c005c9947 */ /* 0x003fea0003800000 */
.L_x_310:
[----:B0-----:R-:W-:Y:S01]  /*bb70*/  PRMT R7, R18, 0x9910, RZ ;  /* 0x0000991012077816 */ /* 0x001fe200000000ff */
[----:B------:R0:W-:Y:S03]  /*bb80*/  @!P2 SYNCS.ARRIVE.TRANS64 RZ, [R12+URZ], R9 ;  /* 0x000000090cffa9a7 */ /* 0x0001e6000800003f */
[----:B------:R-:W-:-:S13]  /*bb90*/  ISETP.NE.AND P1, PT, R7, 0x2, PT ;  /* 0x000000020700780c */ /* 0x000fda0003f25270 */
[----:B0-----:R-:W-:Y:S05]  /*bba0*/  @P1 BRA `(.L_x_293) ;  /* 0x0000000000041947 */ /* 0x001fea0003800000 */
[----:B------:R-:W-:Y:S01]  /*bbb0*/  BPT.TRAP 0x1 ;  /* 0x000000040000795c */ /* 0x000fe20000300000 */
.L_x_293:
[----:B------:R-:W-:Y:S05]  /*bbc0*/  @P0 BRA `(.L_x_294) ;  /* 0x0000000000040947 */ /* 0x000fea0003800000 */
[----:B------:R-:W-:Y:S01]  /*bbd0*/  BPT.TRAP 0x1 ;  /* 0x000000040000795c */ /* 0x000fe20000300000 */
.L_x_294:
[--C-:B------:R-:W-:Y:S01]  /*bbe0*/  IMAD R7, R6, 0x10000, R21.reuse ;  /* 0x0001000006077824 */ /* 0x100fe200078e0215 */
[----:B------:R-:W-:Y:S01]  /*bbf0*/  R2UR UR27, R20 ;  /* 0x00000000141b72ca */ /* 0x000fe200000e0000 */
[----:B------:R-:W-:Y:S01]  /*bc00*/  IMAD R21, R6, 0x8000, R21 ;  /* 0x0000800006157824 */ /* 0x000fe200078e0215 */
[----:B------:R-:W-:Y:S01]  /*bc10*/  R2UR UR9, R12 ;  /* 0x000000000c0972ca */ /* 0x000fe200000e0000 */
[----:B------:R-:W-:Y:S01]  /*bc20*/  UIADD3 UR6, UP0, UR32, 0xf0, URZ ;  /* 0x000000f020067890 */ /* 0x000fe2000ff1e03f */
[----:B------:R-:W-:Y:S01]  /*bc30*/  R2UR UR8, R7 ;  /* 0x00000000070872ca */ /* 0x000fe200000e0000 */
[----:B------:R-:W-:Y:S01]  /*bc40*/  VIADD R4, R4, 0xffffffff ;  /* 0xffffffff04047836 */ /* 0x000fe20000000000 */
[----:B------:R-:W-:Y:S01]  /*bc50*/  R2UR UR16, R21 ;  /* 0x00000000151072ca */ /* 0x000fe200000e0000 */
[----:B------:R-:W-:Y:S01]  /*bc60*/  UIADD3 UR34, UP1, UR32, 0x1f0, URZ ;  /* 0x000001f020227890 */ /* 0x000fe2000ff3e03f */
[----:B------:R-:W-:Y:S01]  /*bc70*/  R2UR UR12, R8 ;  /* 0x00000000080c72ca */ /* 0x000fe200000e0000 */
[----:B------:R-:W-:Y:S01]  /*bc80*/  UIADD3.X UR7, URZ, UR33, URZ, UP0, !UPT ;  /* 0x000000213f077290 */ /* 0x000fe200087fe43f */
[----:B------:R-:W-:Y:S01]  /*bc90*/  R2UR UR11, R15 ;  /* 0x000000000f0b72ca */ /* 0x000fe200000e0000 */
[----:B------:R-:W-:Y:S01]  /*bca0*/  UIADD3.X UR35, URZ, UR33, URZ, UP1, !UPT ;  /* 0x000000213f237290 */ /* 0x000fe20008ffe43f */
[----:B------:R-:W-:Y:S01]  /*bcb0*/  R2UR UR26, R14 ;  /* 0x000000000e1a72ca */ /* 0x000fe200000e0000 */
[----:B------:R-:W-:Y:S01]  /*bcc0*/  UIADD3 UR13, UR27, 0x40, URZ ;  /* 0x000000401b0d7890 */ /* 0x000fe2000fffe03f */
[----:B------:R-:W-:Y:S01]  /*bcd0*/  R2UR UR18, R22 ;  /* 0x00000000161272ca */ /* 0x000fe200000e0000 */
[----:B------:R-:W-:Y:S01]  /*bce0*/  VIADD R6, R6, 0x1 ;  /* 0x0000000106067836 */ /* 0x000fe20000000000 */
[----:B------:R-:W-:Y:S01]  /*bcf0*/  ISETP.GT.AND P3, PT, R4, 0x1, PT ;  /* 0x000000010400780c */ /* 0x000fe20003f64270 */
[----:B------:R-:W-:Y:S01]  /*bd00*/  UIADD3 UR19, UR8, 0x100, URZ ;  /* 0x0000010008137890 */ /* 0x000fe2000fffe03f */
[----:B------:R-:W-:Y:S01]  /*bd10*/  VIADD R20, R20, 0x80 ;  /* 0x0000008014147836 */ /* 0x000fe20000000000 */
[----:B------:R-:W-:Y:S01]  /*bd20*/  UIADD3 UR20, UR8, 0x8100, URZ ;  /* 0x0000810008147890 */ /* 0x000fe2000fffe03f */
[----:B------:R-:W-:Y:S01]  /*bd30*/  ISETP.NE.AND P1, PT, R6, 0x2, PT ;  /* 0x000000020600780c */ /* 0x000fe20003f25270 */
[----:B------:R-:W-:-:S02]  /*bd40*/  UIADD3 UR24, UR16, 0x20100, URZ ;  /* 0x0002010010187890 */ /* 0x000fc4000fffe03f */
[----:B------:R-:W-:Y:S01]  /*bd50*/  UIADD3 UR16, UR16, 0x24100, URZ ;  /* 0x0002410010107890 */ /* 0x000fe2000fffe03f */
[----:B------:R-:W-:Y:S01]  /*bd60*/  SEL R12, RZ, 0x1, P1 ;  /* 0x00000001ff0c7807 */ /* 0x000fe20000800000 */
[----:B------:R-:W-:Y:S01]  /*bd70*/  UMOV UR14, 0x0 ;  /* 0x00000000000e7882 */ /* 0x000fe20000000000 */
[----:B------:R-:W-:Y:S01]  /*bd80*/  UMOV UR15, 0x10000000 ;  /* 0x10000000000f7882 */ /* 0x000fe20000000000 */
[----:B------:R-:W-:Y:S01]  /*bd90*/  UMOV UR10, UR27 ;  /* 0x0000001b000a7c82 */ /* 0x000fe20008000000 */
[----:B------:R-:W-:Y:S01]  /*bda0*/  UMOV UR8, UR19 ;  /* 0x0000001300087c82 */ /* 0x000fe20008000000 */
[----:B------:R-:W-:Y:S01]  /*bdb0*/  UMOV UR25, UR9 ;  /* 0x0000000900197c82 */ /* 0x000fe20008000000 */
[----:B------:R0:W-:Y:S01]  /*bdc0*/  UTMALDG.3D [UR8], [UR6], desc[UR14] ;  /* 0x00000e08060075b4 */ /* 0x0001e20008011000 */
[----:B------:R-:W-:Y:S01]  /*bdd0*/  UMOV UR28, UR12 ;  /* 0x0000000c001c7c82 */ /* 0x000fe20008000000 */
[----:B------:R-:W-:Y:S01]  /*bde0*/  UMOV UR17, UR9 ;  /* 0x0000000900117c82 */ /* 0x000fe20008000000 */
[----:B------:R-:W-:Y:S01]  /*bdf0*/  UMOV UR19, UR27 ;  /* 0x0000001b00137c82 */ /* 0x000fe20008000000 */
[----:B------:R-:W-:-:S02]  /*be00*/  LOP3.LUT R5, R5, R12, RZ, 0x3c, !PT ;  /* 0x0000000c05057212 */ /* 0x000fc400078e3cff */
[----:B------:R-:W-:Y:S01]  /*be10*/  SEL R6, R6, RZ, P1 ;  /* 0x000000ff06067207 */ /* 0x000fe20000800000 */
[----:B0-----:R-:W-:Y:S01]  /*be20*/  UMOV UR8, UR20 ;  /* 0x0000001400087c82 */ /* 0x001fe20008000000 */
[----:B------:R-:W-:Y:S01]  /*be30*/  UMOV UR10, UR13 ;  /* 0x0000000d000a7c82 */ /* 0x000fe20008000000 */
[----:B------:R-:W-:Y:S01]  /*be40*/  UMOV UR20, UR12 ;  /* 0x0000000c00147c82 */ /* 0x000fe20008000000 */
[----:B------:R0:W-:Y:S01]  /*be50*/  UTMALDG.3D [UR8], [UR6], desc[UR14] ;  /* 0x00000e08060075b4 */ /* 0x0001e20008011000 */
[----:B------:R0:W-:Y:S01]  /*be60*/  UTMALDG.3D [UR24], [UR34], desc[UR14] ;  /* 0x00000e18220075b4 */ /* 0x0001e20008011000 */
[----:B------:R0:W-:Y:S02]  /*be70*/  UTMALDG.3D [UR16], [UR34], desc[UR14] ;  /* 0x00000e10220075b4 */ /* 0x0001e40008011000 */
[----:B0-----:R-:W-:Y:S05]  /*be80*/  @P3 BRA `(.L_x_295) ;  /* 0xfffffffc00183947 */ /* 0x001fea000383ffff */
.L_x_291:
[----:B------:R-:W-:Y:S05]  /*be90*/  BSYNC B1 ;  /* 0x0000000000017941 */ /* 0x000fea0003800000 */
.L_x_290:
[----:B------:R-:W-:Y:S01]  /*bea0*/  LOP3.LUT P3, RZ, R11, 0xff, RZ, 0xc0, !PT ;  /* 0x000000ff0bff7812 */ /* 0x000fe2000786c0ff */
[----:B------:R-:W-:Y:S01]  /*beb0*/  IMAD.IADD R0, R13, 0x1, R0 ;  /* 0x000000010d007824 */ /* 0x000fe200078e0200 */
[----:B------:R-:W-:Y:S01]  /*bec0*/  IADD3 R16, P4, R16, UR30, RZ ;  /* 0x0000001e10107c10 */ /* 0x000fe2000ff9e0ff */
[----:B------:R-:W-:Y:S01]  /*bed0*/  ULDC.64 UR6, c[0x0][0x650] ;  /* 0x0001940000067ab9 */ /* 0x000fe20000000a00 */
[----:B------:R-:W-:Y:S01]  /*bee0*/  BSSY B1, `(.L_x_296) ;  /* 0x000006b000017945 */ /* 0x000fe20003800000 */
[----:B------:R-:W-:Y:S01]  /*bef0*/  MOV R7, 0xffffffff ;  /* 0xffffffff00077802 */ /* 0x000fe20000000f00 */
[----:B------:R-:W-:Y:S01]  /*bf00*/  IMAD.MOV.U32 R9, RZ, RZ, -0x1 ;  /* 0xffffffffff097424 */ /* 0x000fe200078e00ff */
[----:B------:R-:W-:Y:S01]  /*bf10*/  SHF.R.U32.HI R4, RZ, 0x1, R0 ;  /* 0x00000001ff047819 */ /* 0x000fe20000011600 */
[----:B------:R-:W-:Y:S01]  /*bf20*/  IMAD.MOV.U32 R8, RZ, RZ, -0x1 ;  /* 0xffffffffff087424 */ /* 0x000fe200078e00ff */
[----:B------:R-:W-:Y:S02]  /*bf30*/  ISETP.GT.U32.AND P1, PT, R0, 0x1, PT ;  /* 0x000000010000780c */ /* 0x000fe40003f24070 */
[----:B------:R-:W-:-:S02]  /*bf40*/  LOP3.LUT R4, R4, 0x1, RZ, 0xc0, !PT ;  /* 0x0000000104047812 */ /* 0x000fc400078ec0ff */
[----:B------:R-:W0:Y:S01]  /*bf50*/  @P3 S2R R6, SR_CgaCtaId ;  /* 0x0000000000063919 */ /* 0x000e220000008800 */
[----:B------:R-:W-:Y:S02]  /*bf60*/  @P3 MOV R5, 0x400 ;  /* 0x0000040000053802 */ /* 0x000fe40000000f00 */
[----:B------:R-:W-:Y:S02]  /*bf70*/  ISETP.LT.U32.AND P1, PT, R13, 0x2, P1 ;  /* 0x000000020d00780c */ /* 0x000fe40000f21070 */
[----:B------:R-:W-:Y:S02]  /*bf80*/  IADD3.X R17, R17, UR21, RZ, P4, !PT ;  /* 0x0000001511117c10 */ /* 0x000fe4000a7fe4ff */
[----:B------:R-:W-:Y:S02]  /*bf90*/  ISETP.GE.U32.AND P4, PT, R16, UR6, PT ;  /* 0x0000000610007c0c */ /* 0x000fe4000bf86070 */
[----:B------:R-:W-:Y:S02]  /*bfa0*/  LOP3.LUT R0, R0, 0x1, RZ, 0xc0, !PT ;  /* 0x0000000100007812 */ /* 0x000fe400078ec0ff */
[----:B------:R-:W-:-:S02]  /*bfb0*/  PRMT R11, RZ, 0x7610, R11 ;  /* 0x00007610ff0b7816 */ /* 0x000fc4000000000b */
[----:B0-----:R-:W-:-:S04]  /*bfc0*/  @P3 LEA R5, R6, R5, 0x18 ;  /* 0x0000000506053211 */ /* 0x001fc800078ec0ff */
[----:B------:R0:W-:Y:S01]  /*bfd0*/  @P3 SYNCS.ARRIVE.TRANS64.A1T0 RZ, [R5+URZ+0x38], RZ ;  /* 0x000038ff05ff39a7 */ /* 0x0001e2000810003f */
[----:B------:R-:W-:Y:S02]  /*bfe0*/  ISETP.NE.U32.AND P3, PT, R4, 0x1, PT ;  /* 0x000000010400780c */ /* 0x000fe40003f65070 */
[----:B------:R-:W-:Y:S02]  /*bff0*/  SEL R4, RZ, 0x1, !P1 ;  /* 0x00000001ff047807 */ /* 0x000fe40004800000 */
[----:B------:R-:W-:Y:S02]  /*c000*/  ISETP.GE.U32.AND.EX P1, PT, R17, UR7, PT, P4 ;  /* 0x0000000711007c0c */ /* 0x000fe4000bf26140 */
[----:B------:R-:W-:-:S04]  /*c010*/  ISETP.GT.U32.AND P3, PT, R13, 0x1, !P3 ;  /* 0x000000010d00780c */ /* 0x000fc80005f64070 */
[----:B0-----:R-:W-:-:S04]  /*c020*/  SEL R5, RZ, 0x1, !P3 ;  /* 0x00000001ff057807 */ /* 0x001fc80005800000 */
[--C-:B------:R-:W-:Y:S02]  /*c030*/  LOP3.LUT R3, R5, R3, R4.reuse, 0x96, !PT ;  /* 0x0000000305037212 */ /* 0x100fe400078e9604 */
[----:B------:R-:W-:Y:S01]  /*c040*/  PRMT R4, RZ, 0x7610, R4 ;  /* 0x00007610ff047816 */ /* 0x000fe20000000004 */
[----:B------:R-:W-:Y:S06]  /*c050*/  @P1 BRA `(.L_x_297) ;  /* 0x00000004004c1947 */ /* 0x000fec0003800000 */
[----:B------:R-:W-:Y:S01]  /*c060*/  ULDC.64 UR6, c[0x0][0x628] ;  /* 0x00018a0000067ab9 */ /* 0x000fe20000000a00 */
[----:B------:R-:W0:Y:S01]  /*c070*/  S2R R14, SR_CTAID.X ;  /* 0x00000000000e7919 */ /* 0x000e220000002500 */
[----:B------:R-:W-:Y:S01]  /*c080*/  ISETP.NE.U32.AND P1, PT, RZ, UR6, PT ;  /* 0x00000006ff007c0c */ /* 0x000fe2000bf25070 */
[----:B------:R-:W-:Y:S01]  /*c090*/  ULDC UR9, c[0x0][0x630] ;  /* 0x00018c0000097ab9 */ /* 0x000fe20000000800 */
[----:B------:R-:W-:Y:S01]  /*c0a0*/  IMAD.MOV.U32 R4, RZ, RZ, R16 ;  /* 0x000000ffff047224 */ /* 0x000fe200078e0010 */
[----:B------:R-:W1:Y:S01]  /*c0b0*/  S2R R12, SR_CTAID.Y ;  /* 0x00000000000c7919 */ /* 0x000e620000002600 */
[----:B------:R-:W-:Y:S01]  /*c0c0*/  ISETP.NE.AND.EX P1, PT, RZ, UR7, PT, P1 ;  /* 0x00000007ff007c0c */ /* 0x000fe2000bf25310 */
[----:B------:R-:W-:-:S12]  /*c0d0*/  IMAD.MOV.U32 R5, RZ, RZ, R17 ;  /* 0x000000ffff057224 */ /* 0x000fd800078e0011 */
[----:B------:R-:W-:Y:S05]  /*c0e0*/  @!P1 BRA `(.L_x_298) ;  /* 0x0000000000289947 */ /* 0x000fea0003800000 */
[----:B------:R-:W-:Y:S02]  /*c0f0*/  ULDC UR8, c[0x0][0x634] ;  /* 0x00018d0000087ab9 */ /* 0x000fe40000000800 */
[----:B------:R-:W-:-:S05]  /*c100*/  IADD3 R9, P1, R16, UR8, RZ ;  /* 0x0000000810097c10 */ /* 0x000fca000ff3e0ff */
[----:B------:R-:W-:-:S04]  /*c110*/  IMAD.X R15, RZ, RZ, R17, P1 ;  /* 0x000000ffff0f7224 */ /* 0x000fc800008e0611 */
[----:B------:R-:W-:-:S04]  /*c120*/  IMAD.WIDE.U32 R6, R15, UR6, RZ ;  /* 0x000000060f067c25 */ /* 0x000fc8000f8e00ff */
[----:B------:R-:W-:-:S04]  /*c130*/  IMAD.WIDE.U32 R6, P1, R9, UR7, R6 ;  /* 0x0000000709067c25 */ /* 0x000fc8000f820006 */
[----:B------:R-:W-:-:S04]  /*c140*/  IMAD.WIDE.U32 R8, R9, UR6, RZ ;  /* 0x0000000609087c25 */ /* 0x000fc8000f8e00ff */
[----:B------:R-:W-:Y:S01]  /*c150*/  IMAD.X R5, RZ, RZ, RZ, P1 ;  /* 0x000000ffff057224 */ /* 0x000fe200008e06ff */
[----:B------:R-:W-:Y:S01]  /*c160*/  IADD3 RZ, P1, R9, R6, RZ ;  /* 0x0000000609ff7210 */ /* 0x000fe20007f3e0ff */
[----:B------:R-:W-:-:S04]  /*c170*/  IMAD.MOV.U32 R4, RZ, RZ, R7 ;  /* 0x000000ffff047224 */ /* 0x000fc800078e0007 */
[----:B------:R-:W-:-:S08]  /*c180*/  IMAD.WIDE.U32.X R4, R15, UR7, R4, P1 ;  /* 0x000000070f047c25 */ /* 0x000fd000088e0404 */
.L_x_298:
[--C-:B------:R-:W-:Y:S01]  /*c190*/  SHF.R.U64 R8, R4, UR9, R5.reuse ;  /* 0x0000000904087c19 */ /* 0x100fe20008001205 */
[----:B------:R-:W-:Y:S01]  /*c1a0*/  ULDC.64 UR6, c[0x0][0x620] ;  /* 0x0001880000067ab9 */ /* 0x000fe20000000a00 */
[----:B------:R-:W-:Y:S01]  /*c1b0*/  SHF.R.U32.HI R4, RZ, UR9, R5 ;  /* 0x00000009ff047c19 */ /* 0x000fe20008011605 */
[----:B------:R-:W2:Y:S01]  /*c1c0*/  LDC R25, c[0x0][0x144] ;  /* 0x00005100ff197b82 */ /* 0x000ea20000000800 */
[----:B------:R-:W-:Y:S01]  /*c1d0*/  IADD3 R7, P1, RZ, -R8, RZ ;  /* 0x80000008ff077210 */ /* 0x000fe20007f3e0ff */
[----:B------:R-:W-:Y:S01]  /*c1e0*/  ULDC.64 UR10, c[0x0][0x640] ;  /* 0x00019000000a7ab9 */ /* 0x000fe20000000a00 */
[----:B0-----:R-:W-:Y:S01]  /*c1f0*/  I2FP.F32.U32 R9, R14 ;  /* 0x0000000e00097245 */ /* 0x001fe20000201000 */
[----:B------:R-:W-:Y:S02]  /*c200*/  ULDC UR8, c[0x0][0x608] ;  /* 0x0001820000087ab9 */ /* 0x000fe40000000800 */
[----:B------:R-:W-:Y:S01]  /*c210*/  IMAD.X R4, RZ, RZ, ~R4, P1 ;  /* 0x000000ffff047224 */ /* 0x000fe200008e0e04 */
[----:B------:R-:W-:Y:S01]  /*c220*/  ISETP.NE.U32.AND P1, PT, RZ, UR10, PT ;  /* 0x0000000aff007c0c */ /* 0x000fe2000bf25070 */
[----:B------:R-:W0:Y:S02]  /*c230*/  LDC R21, c[0x0][0x148] ;  /* 0x00005200ff157b82 */ /* 0x000e240000000800 */
[----:B------:R-:W-:Y:S01]  /*c240*/  IMAD R6, R4, UR6, RZ ;  /* 0x0000000604067c24 */ /* 0x000fe2000f8e02ff */
[----:B------:R-:W-:Y:S01]  /*c250*/  ISETP.NE.AND.EX P1, PT, RZ, UR11, PT, P1 ;  /* 0x0000000bff007c0c */ /* 0x000fe2000bf25310 */
[----:B------:R-:W-:Y:S01]  /*c260*/  IMAD.WIDE.U32 R4, R7, UR6, R16 ;  /* 0x0000000607047c25 */ /* 0x000fe2000f8e0010 */
[----:B------:R-:W-:-:S03]  /*c270*/  ULDC UR6, c[0x0][0x150] ;  /* 0x0000540000067ab9 */ /* 0x000fc60000000800 */
[----:B------:R-:W-:Y:S02]  /*c280*/  IMAD R7, R7, UR7, R6 ;  /* 0x0000000707077c24 */ /* 0x000fe4000f8e0206 */
[----:B------:R-:W-:Y:S01]  /*c290*/  FMUL R6, R9, UR6 ;  /* 0x0000000609067c20 */ /* 0x000fe20008400000 */
[----:B------:R-:W-:Y:S01]  /*c2a0*/  ULDC UR6, c[0x0][0x618] ;  /* 0x0001860000067ab9 */ /* 0x000fe20000000800 */
[----:B------:R-:W-:Y:S01]  /*c2b0*/  ULDC UR7, c[0x0][0x154] ;  /* 0x0000550000077ab9 */ /* 0x000fe20000000800 */
[----:B------:R-:W-:-:S03]  /*c2c0*/  IADD3 R5, R5, R7, RZ ;  /* 0x0000000705057210 */ /* 0x000fc60007ffe0ff */
[----:B------:R-:W3:Y:S01]  /*c2d0*/  F2I.U32.TRUNC.NTZ R6, R6 ;  /* 0x0000000600067305 */ /* 0x000ee2000020f000 */
[----:B------:R-:W-:Y:S02]  /*c2e0*/  SHF.R.U64 R9, R4, UR6, R5 ;  /* 0x0000000604097c19 */ /* 0x000fe40008001205 */
[----:B-1----:R-:W-:-:S05]  /*c2f0*/  I2FP.F32.U32 R4, R12 ;  /* 0x0000000c00047245 */ /* 0x002fca0000201000 */
[----:B------:R-:W-:Y:S01]  /*c300*/  FMUL R22, R4, UR7 ;  /* 0x0000000704167c20 */ /* 0x000fe20008400000 */
[----:B------:R-:W-:Y:S01]  /*c310*/  SHF.R.U32.HI R4, RZ, UR6, R5 ;  /* 0x00000006ff047c19 */ /* 0x000fe20008011605 */
[----:B------:R-:W-:-:S03]  /*c320*/  ULDC UR6, c[0x0][0x658] ;  /* 0x0001960000067ab9 */ /* 0x000fc60000000800 */
[--C-:B------:R-:W-:Y:S01]  /*c330*/  SHF.R.U64 R20, R9, UR8, R4.reuse ;  /* 0x0000000809147c19 */ /* 0x100fe20008001204 */
[----:B------:R-:W1:Y:S01]  /*c340*/  F2I.U32.TRUNC.NTZ R22, R22 ;  /* 0x0000001600167305 */ /* 0x000e62000020f000 */
[----:B------:R-:W-:Y:S01]  /*c350*/  SHF.R.U32.HI R5, RZ, UR8, R4 ;  /* 0x00000008ff057c19 */ /* 0x000fe20008011604 */
[----:B---3--:R-:W-:-:S03]  /*c360*/  IMAD.MOV R6, RZ, RZ, -R6 ;  /* 0x000000ffff067224 */ /* 0x008fc600078e0a06 */
[--C-:B------:R-:W-:Y:S01]  /*c370*/  SHF.R.U64 R15, R20, UR6, R5.reuse ;  /* 0x00000006140f7c19 */ /* 0x100fe20008001205 */
[----:B--2---:R-:W-:Y:S01]  /*c380*/  IMAD R14, R25, R6, R14 ;  /* 0x00000006190e7224 */ /* 0x004fe200078e020e */
[----:B------:R-:W-:-:S03]  /*c390*/  SHF.R.U32.HI R23, RZ, UR6, R5 ;  /* 0x00000006ff177c19 */ /* 0x000fc60008011605 */
[----:B------:R-:W-:Y:S02]  /*c3a0*/  IMAD.MOV.U32 R4, RZ, RZ, R15 ;  /* 0x000000ffff047224 */ /* 0x000fe400078e000f */
[----:B------:R-:W-:Y:S01]  /*c3b0*/  IMAD.MOV.U32 R5, RZ, RZ, R23 ;  /* 0x000000ffff057224 */ /* 0x000fe200078e0017 */
[----:B-1----:R-:W-:Y:S06]  /*c3c0*/  @!P1 BRA `(.L_x_299) ;  /* 0x0000000000289947 */ /* 0x002fec0003800000 */
[----:B------:R-:W-:Y:S02]  /*c3d0*/  ULDC UR6, c[0x0][0x64c] ;  /* 0x0001930000067ab9 */ /* 0x000fe40000000800 */
[----:B------:R-:W-:-:S05]  /*c3e0*/  IADD3 R5, P1, R15, UR6, RZ ;  /* 0x000000060f057c10 */ /* 0x000fca000ff3e0ff */
[----:B------:R-:W-:-:S04]  /*c3f0*/  IMAD.X R23, RZ, RZ, R23, P1 ;  /* 0x000000ffff177224 */ /* 0x000fc800008e0617 */
[----:B------:R-:W-:-:S04]  /*c400*/  IMAD.WIDE.U32 R6, R23, UR10, RZ ;  /* 0x0000000a17067c25 */ /* 0x000fc8000f8e00ff */
[----:B------:R-:W-:-:S04]  /*c410*/  IMAD.WIDE.U32 R6, P1, R5, UR11, R6 ;  /* 0x0000000b05067c25 */ /* 0x000fc8000f820006 */
[----:B------:R-:W-:-:S04]  /*c420*/  IMAD.WIDE.U32 R4, R5, UR10, RZ ;  /* 0x0000000a05047c25 */ /* 0x000fc8000f8e00ff */
[----:B------:R-:W-:Y:S01]  /*c430*/  IMAD.MOV.U32 R4, RZ, RZ, R7 ;  /* 0x000000ffff047224 */ /* 0x000fe200078e0007 */
[----:B------:R-:W-:Y:S01]  /*c440*/  IADD3 RZ, P3, R5, R6, RZ ;  /* 0x0000000605ff7210 */ /* 0x000fe20007f7e0ff */
[----:B------:R-:W-:-:S04]  /*c450*/  IMAD.X R5, RZ, RZ, RZ, P1 ;  /* 0x000000ffff057224 */ /* 0x000fc800008e06ff */
[----:B------:R-:W-:-:S08]  /*c460*/  IMAD.WIDE.U32.X R4, R23, UR11, R4, P3 ;  /* 0x0000000b17047c25 */ /* 0x000fd000098e0404 */
.L_x_299:
[----:B------:R-:W-:Y:S01]  /*c470*/  ISETP.NE.AND P1, PT, R2, 0x1, PT ;  /* 0x000000010200780c */ /* 0x000fe20003f25270 */
[----:B------:R-:W-:Y:S01]  /*c480*/  ULDC UR6, c[0x0][0x648] ;  /* 0x0001920000067ab9 */ /* 0x000fe20000000800 */
[----:B------:R-:W-:Y:S01]  /*c490*/  LOP3.LUT R20, R20, UR22, RZ, 0xc0, !PT ;  /* 0x0000001614147c12 */ /* 0x000fe2000f8ec0ff */
[----:B------:R-:W-:Y:S01]  /*c4a0*/  IMAD.MOV R22, RZ, RZ, -R22 ;  /* 0x000000ffff167224 */ /* 0x000fe200078e0a16 */
[----:B------:R-:W-:Y:S01]  /*c4b0*/  SHF.R.U64 R5, R4, UR6, R5 ;  /* 0x0000000604057c19 */ /* 0x000fe20008001205 */
[----:B------:R-:W-:Y:S01]  /*c4c0*/  ULDC UR6, c[0x0][0x638] ;  /* 0x00018e0000067ab9 */ /* 0x000fe20000000800 */
[----:B------:R-:W-:Y:S01]  /*c4d0*/  LOP3.LUT R6, R9, UR4, RZ, 0xc0, !PT ;  /* 0x0000000409067c12 */ /* 0x000fe2000f8ec0ff */
[----:B------:R-:W-:Y:S02]  /*c4e0*/  ULDC UR7, c[0x0][0x610] ;  /* 0x0001840000077ab9 */ /* 0x000fe40000000800 */
[----:B------:R-:W-:Y:S02]  /*c4f0*/  IMAD.MOV R4, RZ, RZ, -R5 ;  /* 0x000000ffff047224 */ /* 0x000fe400078e0a05 */
[----:B------:R-:W-:-:S02]  /*c500*/  IMAD R5, R5, UR5, R20 ;  /* 0x0000000505057c24 */ /* 0x000fc4000f8e0214 */
[----:B0-----:R-:W-:Y:S02]  /*c510*/  @P1 IMAD R14, R21, R22, R12 ;  /* 0x00000016150e1224 */ /* 0x001fe400078e020c */
[----:B------:R-:W-:Y:S01]  /*c520*/  IMAD R15, R4, UR6, R15 ;  /* 0x00000006040f7c24 */ /* 0x000fe2000f8e020f */
[----:B------:R-:W-:Y:S01]  /*c530*/  ULDC UR6, c[0x0][0x600] ;  /* 0x0001800000067ab9 */ /* 0x000fe20000000800 */
[----:B------:R-:W-:Y:S01]  /*c540*/  IMAD R14, R5, UR7, R14 ;  /* 0x00000007050e7c24 */ /* 0x000fe2000f8e020e */
[----:B------:R-:W-:Y:S01]  /*c550*/  MOV R4, 0x1 ;  /* 0x0000000100047802 */ /* 0x000fe20000000f00 */
[----:B------:R-:W-:-:S05]  /*c560*/  IMAD R15, R15, UR6, R6 ;  /* 0x000000060f0f7c24 */ /* 0x000fca000f8e0206 */
[----:B------:R-:W-:Y:S02]  /*c570*/  SEL R9, R15, R14, !P1 ;  /* 0x0000000e0f097207 */ /* 0x000fe40004800000 */
[----:B------:R-:W-:-:S07]  /*c580*/  SEL R7, R14, R15, !P1 ;  /* 0x0000000f0e077207 */ /* 0x000fce0004800000 */
.L_x_297:
[----:B------:R-:W-:Y:S05]  /*c590*/  BSYNC B1 ;  /* 0x0000000000017941 */ /* 0x000fea0003800000 */
.L_x_296:
[----:B------:R-:W-:-:S13]  /*c5a0*/  LOP3.LUT P1, RZ, R4, 0xff, RZ, 0xc0, !PT ;  /* 0x000000ff04ff7812 */ /* 0x000fda000782c0ff */
[----:B------:R-:W-:Y:S05]  /*c5b0*/  @P1 BRA `(.L_x_300) ;  /* 0xfffffff400101947 */ /* 0x000fea000383ffff */
[----:B------:R-:W-:Y:S05]  /*c5c0*/  BSYNC B0 ;  /* 0x0000000000007941 */ /* 0x000fea0003800000 */
.L_x_288:
[----:B------:R-:W-:-:S03]  /*c5d0*/  UMOV UR6, 0xffffffff ;  /* 0xffffffff00067882 */ /* 0x000fc60000000000 */
[----:B------:R-:W-:Y:S05]  /*c5e0*/  BRA.DIV UR6, `(.L_x_301) ;  /* 0x0000000206d07947 */ /* 0x000fea000b800000 */
[----:B------:R-:W-:-:S13]  /*c5f0*/  ELECT P6, URZ, PT ;  /* 0x00000000003f782f */ /* 0x000fda00038c0000 */
.L_x_313:
[----:B------:R-:W-:Y:S04]  /*c600*/  BSSY B0, `(.L_x_302) ;  /* 0x0000019000007945 */ /* 0x000fe80003800000 */
[----:B------:R-:W-:Y:S05]  /*c610*/  @!P6 BRA `(.L_x_303) ;  /* 0x00000000005ce947 */ /* 0x000fea0003800000 */
[----:B------:R-:W-:-:S04]  /*c620*/  LOP3.LUT R19, R19, 0x2, RZ, 0xfc, !PT ;  /* 0x0000000213137812 */ /* 0x000fc800078efcff */
[----:B------:R-:W-:-:S13]  /*c630*/  ISETP.NE.AND P0, PT, R19, 0x3, PT ;  /* 0x000000031300780c */ /* 0x000fda0003f05270 */
[----:B------:R-:W-:Y:S05]  /*c640*/  @!P0 BRA `(.L_x_304) ;  /* 0x0000000000048947 */ /* 0x000fea0003800000 */
[----:B------:R-:W-:Y:S01]  /*c650*/  BPT.TRAP 0x1 ;  /* 0x000000040000795c */ /* 0x000fe20000300000 */
.L_x_304:
[----:B------:R-:W0:Y:S01]  /*c660*/  S2R R5, SR_CgaCtaId ;  /* 0x0000000000057919 */ /* 0x000e220000008800 */
[----:B------:R-:W-:Y:S02]  /*c670*/  MOV R2, 0x400 ;  /* 0x0000040000027802 */ /* 0x000fe40000000f00 */
[----:B------:R-:W-:Y:S02]  /*c680*/  SHF.L.U32 R4, R3, 0x1f, RZ ;  /* 0x0000001f03047819 */ /* 0x000fe400000006ff */
[----:B0-----:R-:W-:-:S05]  /*c690*/  LEA R5, R5, R2, 0x18 ;  /* 0x0000000205057211 */ /* 0x001fca00078ec0ff */
[----:B------:R-:W-:-:S04]  /*c6a0*/  VIADD R5, R5, 0x10 ;  /* 0x0000001005057836 */ /* 0x000fc80000000000 */
[C---:B------:R-:W-:Y:S02]  /*c6b0*/  IMAD R7, R0.reuse, 0x8, R5 ;  /* 0x0000000800077824 */ /* 0x040fe400078e0205 */
[----:B------:R-:W-:Y:S02]  /*c6c0*/  VIADD R0, R0, 0x1 ;  /* 0x0000000100007836 */ /* 0x000fe40000000000 */
[----:B------:R-:W0:Y:S03]  /*c6d0*/  SYNCS.PHASECHK.TRANS64.TRYWAIT P0, [R7+URZ], R4 ;  /* 0x00000004070075a7 */ /* 0x000e26000800017f */
[----:B------:R-:W-:-:S04]  /*c6e0*/  ISETP.NE.AND P1, PT, R0, 0x2, PT ;  /* 0x000000020000780c */ /* 0x000fc80003f25270 */
[----:B------:R-:W-:Y:S02]  /*c6f0*/  SEL R2, RZ, 0x1, P1 ;  /* 0x00000001ff027807 */ /* 0x000fe40000800000 */
[----:B------:R-:W-:Y:S02]  /*c700*/  SEL R0, R0, RZ, P1 ;  /* 0x000000ff00007207 */ /* 0x000fe40000800000 */
[----:B------:R-:W-:Y:S01]  /*c710*/  LOP3.LUT R2, R3, R2, RZ, 0x3c, !PT ;  /* 0x0000000203027212 */ /* 0x000fe200078e3cff */
[----:B0-----:R-:W-:Y:S06]  /*c720*/  @!P0 BRA `(.L_x_305) ;  /* 0x0000000000a08947 */ /* 0x001fec0003800000 */
.L_x_314:
[----:B------:R-:W-:Y:S01]  /*c730*/  IMAD R5, R0, 0x8, R5 ;  /* 0x0000000800057824 */ /* 0x000fe200078e0205 */
[----:B------:R-:W-:-:S07]  /*c740*/  SHF.L.U32 R0, R2, 0x1f, RZ ;  /* 0x0000001f02007819 */ /* 0x000fce00000006ff */
.L_x_306:
[----:B-1----:R1:W2:Y:S02]  /*c750*/  SYNCS.PHASECHK.TRANS64.TRYWAIT P0, [R5+URZ], R0 ;  /* 0x00000000050075a7 */ /* 0x0022a4000800017f */
[----:B--2---:R-:W-:Y:S05]  /*c760*/  @!P0 NANOSLEEP.SYNCS 0x989680 ;  /* 0x009896800000895d */ /* 0x004fea0003900000 */
[----:B------:R-:W2:Y:S02]  /*c770*/  @!P0 SYNCS.PHASECHK.TRANS64 P0, [R5+URZ], R0 ;  /* 0x00000000050085a7 */ /* 0x000ea4000800007f */
[----:B--2---:R-:W-:Y:S05]  /*c780*/  @!P0 BRA `(.L_x_306) ;  /* 0xfffffffc00f08947 */ /* 0x004fea000383ffff */
.L_x_303:
[----:B------:R-:W-:Y:S05]  /*c790*/  BSYNC B0 ;  /* 0x0000000000007941 */ /* 0x000fea0003800000 */
.L_x_302:
[----:B------:R-:W-:Y:S05]  /*c7a0*/  EXIT ;  /* 0x000000000000794d */ /* 0x000fea0003800000 */
.L_x_17:
[----:B---3--:R3:W4:Y:S02]  /*c7b0*/  SYNCS.PHASECHK.TRANS64.TRYWAIT P1, [R3+URZ], R0 ;  /* 0x00000000030075a7 */ /* 0x008724000802017f */
[----:B----4-:R-:W-:Y:S05]  /*c7c0*/  @!P1 NANOSLEEP.SYNCS 0x989680 ;  /* 0x009896800000995d */ /* 0x010fea0003900000 */
[----:B------:R-:W4:Y:S02]  /*c7d0*/  @!P1 SYNCS.PHASECHK.TRANS64 P1, [R3+URZ], R0 ;  /* 0x00000000030095a7 */ /* 0x000f24000802007f */
[----:B----4-:R-:W-:Y:S05]  /*c7e0*/  @!P1 BRA `(.L_x_17) ;  /* 0xfffffffc00f09947 */ /* 0x010fea000383ffff */
[----:B------:R-:W-:Y:S05]  /*c7f0*/  BRA `(.L_x_16) ;  /* 0xffffff4800747947 */ /* 0x000fea000383ffff */
.L_x_22:
[----:B-1----:R-:W-:-:S04]  /*c800*/  IMAD.U32 R4, RZ, RZ, UR9 ;  /* 0x00000009ff047e24 */ /* 0x002fc8000f8e00ff */
[----:B------:R1:W2:Y:S03]  /*c810*/  SYNCS.PHASECHK.TRANS64.TRYWAIT P1, [R4+URZ], R3 ;  /* 0x00000003040075a7 */ /* 0x0002a6000802017f */
[----:B--2---:R-:W-:Y:S05]  /*c820*/  @!P1 NANOSLEEP.SYNCS 0x989680 ;  /* 0x009896800000995d */ /* 0x004fea0003900000 */
[----:B------:R-:W2:Y:S02]  /*c830*/  @!P1 SYNCS.PHASECHK.TRANS64 P1, [R4+URZ], R3 ;  /* 0x00000003040095a7 */ /* 0x000ea4000802007f */
[----:B--2---:R-:W-:Y:S05]  /*c840*/  @!P1 BRA `(.L_x_22) ;  /* 0xfffffffc00ec9947 */ /* 0x004fea000383ffff */
[----:B------:R-:W-:Y:S05]  /*c850*/  BRA `(.L_x_21) ;  /* 0xffffff5000687947 */ /* 0x000fea000383ffff */
.L_x_289:
[----:B------:R-:W-:Y:S01]  /*c860*/  BSSY B1, `(.L_x_307) ;  /* 0x0000006000017945 */ /* 0x000fe20003800000 */
[----:B------:R-:W-:-:S07]  /*c870*/  IMAD.MOV.U32 R15, RZ, RZ, -0x1 ;  /* 0xffffffffff0f7424 */ /* 0x000fce00078e00ff */
[----:B------:R-:W-:Y:S05]  /*c880*/  WARPSYNC.COLLECTIVE R15, `(.L_x_308) ;  /* 0x000000000f0c7348 */ /* 0x000fea0003c00000 */
[----:B------:R-:W-:Y:S02]  /*c890*/  ELECT P6, UR62, PT ;  /* 0x00000000003e782f */ /* 0x000fe400038c0000 */
[----:B------:R-:W-:Y:S01]  /*c8a0*/  MOV R14, UR62 ;  /* 0x0000003e000e7c02 */ /* 0x000fe20008000f00 */
[----:B------:R-:W-:Y:S10]  /*c8b0*/  ENDCOLLECTIVE ;  /* 0x000000000000791b */ /* 0x000ff40003800000 */
.L_x_308:
[----:B------:R-:W-:Y:S05]  /*c8c0*/  BSYNC B1 ;  /* 0x0000000000017941 */ /* 0x000fea0003800000 */
.L_x_307:
[----:B------:R-:W-:Y:S05]  /*c8d0*/  BRA `(.L_x_309) ;  /* 0xfffffff000547947 */ /* 0x000fea000383ffff */
.L_x_292:
[----:B0-----:R0:W1:Y:S02]  /*c8e0*/  SYNCS.PHASECHK.TRANS64.TRYWAIT P1, [R12+URZ+0x10], R7 ;  /* 0x000010070c0075a7 */ /* 0x001064000802017f */
[----:B-1----:R-:W-:Y:S05]  /*c8f0*/  @!P1 NANOSLEEP.SYNCS 0x989680 ;  /* 0x009896800000995d */ /* 0x002fea0003900000 */
[----:B------:R-:W1:Y:S02]  /*c900*/  @!P1 SYNCS.PHASECHK.TRANS64 P1, [R12+URZ+0x10], R7 ;  /* 0x000010070c0095a7 */ /* 0x000e64000802007f */
[----:B-1----:R-:W-:Y:S05]  /*c910*/  @!P1 BRA `(.L_x_292) ;  /* 0xfffffffc00f09947 */ /* 0x002fea000383ffff */
[----:B------:R-:W-:Y:S05]  /*c920*/  BRA `(.L_x_310) ;  /* 0xfffffff000907947 */ /* 0x000fea000383ffff */
.L_x_301:
[----:B------:R-:W-:Y:S01]  /*c930*/  BSSY B0, `(.L_x_311) ;  /* 0x0000006000007945 */ /* 0x000fe20003800000 */
[----:B------:R-:W-:-:S07]  /*c940*/  IMAD.MOV.U32 R15, RZ, RZ, -0x1 ;  /* 0xffffffffff0f7424 */ /* 0x000fce00078e00ff */
[----:B------:R-:W-:Y:S05]  /*c950*/  WARPSYNC.COLLECTIVE R15, `(.L_x_312) ;  /* 0x000000000f0c7348 */ /* 0x000fea0003c00000 */
[----:B------:R-:W-:Y:S02]  /*c960*/  ELECT P6, UR62, PT ;  /* 0x00000000003e782f */ /* 0x000fe400038c0000 */
[----:B------:R-:W-:Y:S01]  /*c970*/  MOV R14, UR62 ;  /* 0x0000003e000e7c02 */ /* 0x000fe20008000f00 */
[----:B------:R-:W-:Y:S10]  /*c980*/  ENDCOLLECTIVE ;  /* 0x000000000000791b */ /* 0x000ff40003800000 */
.L_x_312:
[----:B------:R-:W-:Y:S05]  /*c990*/  BSYNC B0 ;  /* 0x0000000000007941 */ /* 0x000fea0003800000 */
.L_x_311:
[----:B------:R-:W-:Y:S05]  /*c9a0*/  BRA `(.L_x_313) ;  /* 0xfffffffc00147947 */ /* 0x000fea000383ffff */
.L_x_305:
[----:B0-----:R0:W1:Y:S02]  /*c9b0*/  SYNCS.PHASECHK.TRANS64.TRYWAIT P0, [R7+URZ], R4 ;  /* 0x00000004070075a7 */ /* 0x001064000800017f */
[----:B-1----:R-:W-:Y:S05]  /*c9c0*/  @!P0 NANOSLEEP.SYNCS 0x989680 ;  /* 0x009896800000895d */ /* 0x002fea0003900000 */
[----:B------:R-:W1:Y:S02]  /*c9d0*/  @!P0 SYNCS.PHASECHK.TRANS64 P0, [R7+URZ], R4 ;  /* 0x00000004070085a7 */ /* 0x000e64000800007f */
[----:B-1----:R-:W-:Y:S05]  /*c9e0*/  @!P0 BRA `(.L_x_305) ;  /* 0xfffffffc00f08947 */ /* 0x002fea000383ffff */
[----:B------:R-:W-:Y:S05]  /*c9f0*/  BRA `(.L_x_314) ;  /* 0xfffffffc004c7947 */ /* 0x000fea000383ffff */
.L_x_315:
[----:B------:R-:W-:-:S00]  /*ca00*/  BRA `(.L_x_315) ;  /* 0xfffffffc00fc7947 */ /* 0x000fc0000383ffff */
[----:B------:R-:W-:-:S00]  /*ca10*/  NOP ;  /* 0x0000000000007918 */ /* 0x000fc00000000000 */
        /* <DEDUP_REMOVED lines=14> */
.L_x_316:


//--------------------- .nv.global.init           --------------------------
	.section	.nv.global.init,"aw",@progbits
.nv.global.init:
	.type		$str$22,@object
	.size		$str$22,($str$23 - $str$22)
$str$22:
        /*0000*/ 	.byte	0x6b, 0x5f, 0x74, 0x69, 0x6c, 0x65, 0x5f, 0x63, 0x6f, 0x75, 0x6e, 0x74, 0x20, 0x3e, 0x3d, 0x20
        /*0010*/ 	.byte	0x31, 0x00
	.type		$str$23,@object
	.size		$str$23,(__unnamed_1 - $str$23)
$str$23:
        /*0012*/ 	.byte	0x2f, 0x74, 0x6d, 0x70, 0x2f, 0x63, 0x75, 0x74, 0x6c, 0x61, 0x73, 0x73, 0x5f, 0x73, 0x77, 0x65
        /*0022*/ 	.byte	0x65, 0x70, 0x5f, 0x73, 0x72, 0x63, 0x2f, 0x69, 0x6e, 0x63, 0x6c, 0x75, 0x64, 0x65, 0x2f, 0x63
        /*0032*/ 	.byte	0x75, 0x74, 0x6c, 0x61, 0x73, 0x73, 0x2f, 0x67, 0x65, 0x6d, 0x6d, 0x2f, 0x63, 0x6f, 0x6c, 0x6c
        /*0042*/ 	.byte	0x65, 0x63, 0x74, 0x69, 0x76, 0x65, 0x2f, 0x73, 0x6d, 0x39, 0x30, 0x5f, 0x6d, 0x6d, 0x61, 0x5f
        /*0052*/ 	.byte	0x74, 0x6d, 0x61, 0x5f, 0x67, 0x6d, 0x6d, 0x61, 0x5f, 0x73, 0x73, 0x5f, 0x77, 0x61, 0x72, 0x70
        /*0062*/ 	.byte	0x73, 0x70, 0x65, 0x63, 0x69, 0x61, 0x6c, 0x69, 0x7a, 0x65, 0x64, 0x2e, 0x68, 0x70, 0x70, 0x00
	.type		__unnamed_1,@object
	.size		__unnamed_1,(.L_0 - __unnamed_1)
__unnamed_1:
        /*0072*/ 	.byte	0x76, 0x6f, 0x69, 0x64, 0x20, 0x63, 0x75, 0x74, 0x6c, 0x61, 0x73, 0x73, 0x3a, 0x3a, 0x67, 0x65
        /* <DEDUP_REMOVED lines=180> */
        /*0bc2*/ 	.byte	0x64, 0x65, 0x6e, 0x74, 0x69, 0x74, 0x79, 0x5d, 0x00
.L_0:


//--------------------- .nv.shared._ZN7cutlass13device_kernelINS_4gemm6kernel13GemmUniversalIN4cute5tupleIJiiiiEEENS1_10collective13CollectiveMmaINS1_34MainloopSm90TmaGmmaWarpSpecializedILi2ENS5_IJNS4_1CILi1EEESB_SB_EEENS1_35KernelTmaWarpSpecializedCooperativeEEENS5_IJNSA_ILi256EEENSA_ILi128EEESG_EEENS_10bfloat16_tENS5_IJlSB_lEEESI_NS5_IJSB_llEEENS4_8TiledMMAINS4_8MMA_AtomIJNS4_4SM904GMMA28MMA_64x128x16_F32BF16BF16_SSILNSO_5MajorE0ELSQ_1ELNSO_7ScaleInE1ELSR_1EEEEEENS4_6LayoutINS5_IJNSA_ILi2EEESB_SB_EEENS5_IJSB_NSA_ILi0EEESX_EEEEENS5_IJNS4_10UnderscoreES10_S10_EEEEENS4_13SM90_TMA_LOADENS4_14ComposedLayoutINS4_7SwizzleILi3ELi4ELi3EEENS4_18smem_ptr_flag_bitsILi16EEENSU_INS5_IJNSA_ILi8EEENSA_ILi64EEEEEENS5_IJS1A_SB_EEEEEEEvNS4_8identityES13_NS14_IS16_S18_NSU_INS5_IJS1A_S19_EEENS5_IJSB_S1A_EEEEEEEvS1F_EENS_8epilogue10collective6detail29Sm90TmaWarpSpecializedAdapterINS1M_15DefaultEpilogueISI_SJ_SJ_NS1L_6thread17LinearCombinationISI_Li1EffLNS1Q_9ScaleType4KindE0ELNS_15FloatRoundStyleE2ESI_EENS1_15EpilogueDefaultEEEEEvvEEEEvNT_6ParamsE --------------------------
	.section	.nv.shared._ZN7cutlass13device_kernelINS_4gemm6kernel13GemmUniversalIN4cute5tupleIJiiiiEEENS1_10collective13CollectiveMmaINS1_34MainloopSm90TmaGmmaWarpSpecializedILi2ENS5_IJNS4_1CILi1EEESB_SB_EEENS1_35KernelTmaWarpSpecializedCooperativeEEENS5_IJNSA_ILi256EEENSA_ILi128EEESG_EEENS_10bfloat16_tENS5_IJlSB_lEEESI_NS5_IJSB_llEEENS4_8TiledMMAINS4_8MMA_AtomIJNS4_4SM904GMMA28MMA_64x128x16_F32BF16BF16_SSILNSO_5MajorE0ELSQ_1ELNSO_7ScaleInE1ELSR_1EEEEEENS4_6LayoutINS5_IJNSA_ILi2EEESB_SB_EEENS5_IJSB_NSA_ILi0EEESX_EEEEENS5_IJNS4_10UnderscoreES10_S10_EEEEENS4_13SM90_TMA_LOADENS4_14ComposedLayoutINS4_7SwizzleILi3ELi4ELi3EEENS4_18smem_ptr_flag_bitsILi16EEENSU_INS5_IJNSA_ILi8EEENSA_ILi64EEEEEENS5_IJS1A_SB_EEEEEEEvNS4_8identityES13_NS14_IS16_S18_NSU_INS5_IJS1A_S19_EEENS5_IJSB_S1A_EEEEEEEvS1F_EENS_8epilogue10collective6detail29Sm90TmaWarpSpecializedAdapterINS1M_15DefaultEpilogueISI_SJ_SJ_NS1L_6thread17LinearCombinationISI_Li1EffLNS1Q_9ScaleType4KindE0ELNS_15FloatRoundStyleE2ESI_EENS1_15EpilogueDefaultEEEEEvvEEEEvNT_6ParamsE,"aw",@nobits
	.sectionflags	@""
	.align	16
	.zero		1024


//--------------------- .nv.shared.reserved.0     --------------------------
	.section	.nv.shared.reserved.0,"aw",@nobits
	.weak		__nv_reservedSMEM_offset_0_alias
	.size		__nv_reservedSMEM_offset_0_alias, 0, 0
	.other		__nv_reservedSMEM_offset_0_alias,@"STO_CUDA_RESERVED_SHARED STV_DEFAULT"
__nv_reservedSMEM_offset_0_alias:
	.zero		0


//--------------------- .nv.global                --------------------------
	.section	.nv.global,"aw",@nobits
.nv.global:
	.type		_ZN40_INTERNAL_3c94135f_4_k_cu_98129ce0_179424cute1_E,@object
	.size		_ZN40_INTERNAL_3c94135f_4_k_cu_98129ce0_179424cute1_E,(_ZN40_INTERNAL_3c94135f_4_k_cu_98129ce0_179424cuda3std3__45__cpo6cbeginE - _ZN40_INTERNAL_3c94135f_4_k_cu_98129ce0_179424cute1_E)
_ZN40_INTERNAL_3c94135f_4_k_cu_98129ce0_179424cute1_E:
	.zero		1
	.type		_ZN40_INTERNAL_3c94135f_4_k_cu_98129ce0_179424cuda3std3__45__cpo6cbeginE,@object
	.size		_ZN40_INTERNAL_3c94135f_4_k_cu_98129ce0_179424cuda3std3__45__cpo6cbeginE,(_ZN40_INTERNAL_3c94135f_4_k_cu_98129ce0_179424cuda3std3__48in_placeE - _ZN40_INTERNAL_3c94135f_4_k_cu_98129ce0_179424cuda3std3__45__cpo6cbeginE)
_ZN40_INTERNAL_3c94135f_4_k_cu_98129ce0_179424cuda3std3__45__cpo6cbeginE:
	.zero		1
	.type		_ZN40_INTERNAL_3c94135f_4_k_cu_98129ce0_179424cuda3std3__48in_placeE,@object
	.size		_ZN40_INTERNAL_3c94135f_4_k_cu_98129ce0_179424cuda3std3__48in_placeE,(_ZN40_INTERNAL_3c94135f_4_k_cu_98129ce0_179424cuda3std6ranges3__45__cpo9iter_moveE - _ZN40_INTERNAL_3c94135f_4_k_cu_98129ce0_179424cuda3std3__48in_placeE)
_ZN40_INTERNAL_3c94135f_4_k_cu_98129ce0_179424cuda3std3__48in_placeE:
	.zero		1
	.type		_ZN40_INTERNAL_3c94135f_4_k_cu_98129ce0_179424cuda3std6ranges3__45__cpo9iter_moveE,@object
	.size		_ZN40_INTERNAL_3c94135f_4_k_cu_98129ce0_179424cuda3std6ranges3__45__cpo9iter_moveE,(_ZN40_INTERNAL_3c94135f_4_k_cu_98129ce0_179424cuda3std3__45__cpo5beginE - _ZN40_INTERNAL_3c94135f_4_k_cu_98129ce0_179424cuda3std6ranges3__45__cpo9iter_moveE)
_ZN40_INTERNAL_3c94135f_4_k_cu_98129ce0_179424cuda3std6ranges3__45__cpo9iter_moveE:
	.zero		1
	.type		_ZN40_INTERNAL_3c94135f_4_k_cu_98129ce0_179424cuda3std3__45__cpo5beginE,@object
	.size		_ZN40_INTERNAL_3c94135f_4_k_cu_98129ce0_179424cuda3std3__45__cpo5beginE,(_ZN40_INTERNAL_3c94135f_4_k_cu_98129ce0_179424cuda3std3__442_GLOBAL__N__3c94135f_4_k_cu_98129ce0_179426ignoreE - _ZN40_INTERNAL_3c94135f_4_k_cu_98129ce0_179424cuda3std3__45__cpo5beginE)
_ZN40_INTERNAL_3c94135f_4_k_cu_98129ce0_179424cuda3std3__45__cpo5beginE:
	.zero		1
	.type		_ZN40_INTERNAL_3c94135f_4_k_cu_98129ce0_179424cuda3std3__442_GLOBAL__N__3c94135f_4_k_cu_98129ce0_179426ignoreE,@object
	.size		_ZN40_INTERNAL_3c94135f_4_k_cu_98129ce0_179424cuda3std3__442_GLOBAL__N__3c94135f_4_k_cu_98129ce0_179426ignoreE,(_ZN40_INTERNAL_3c94135f_4_k_cu_98129ce0_179424cute7productE - _ZN40_INTERNAL_3c94135f_4_k_cu_98129ce0_179424cuda3std3__442_GLOBAL__N__3c94135f_4_k_cu_98129ce0_179426ignoreE)
_ZN40_INTERNAL_3c94135f_4_k_cu_98129ce0_179424cuda3std3__442_GLOBAL__N__3c94135f_4_k_cu_98129ce0_179426ignoreE:
	.zero		1
	.type		_ZN40_INTERNAL_3c94135f_4_k_cu_98129ce0_179424cute7productE,@object
	.size		_ZN40_INTERNAL_3c94135f_4_k_cu_98129ce0_179424cute7productE,(_ZN40_INTERNAL_3c94135f_4_k_cu_98129ce0_179424cuda3std3__45__cpo3endE - _ZN40_INTERNAL_3c94135f_4_k_cu_98129ce0_179424cute7productE)
_ZN40_INTERNAL_3c94135f_4_k_cu_98129ce0_179424cute7productE:
	.zero		1
	.type		_ZN40_INTERNAL_3c94135f_4_k_cu_98129ce0_179424cuda3std3__45__cpo3endE,@object
	.size		_ZN40_INTERNAL_3c94135f_4_k_cu_98129ce0_179424cuda3std3__45__cpo3endE,(_ZN40_INTERNAL_3c94135f_4_k_cu_98129ce0_179424cuda3std3__419piecewise_constructE - _ZN40_INTERNAL_3c94135f_4_k_cu_98129ce0_179424cuda3std3__45__cpo3endE)
_ZN40_INTERNAL_3c94135f_4_k_cu_98129ce0_179424cuda3std3__45__cpo3endE:
	.zero		1
	.type		_ZN40_INTERNAL_3c94135f_4_k_cu_98129ce0_179424cuda3std3__419piecewise_constructE,@object
	.size		_ZN40_INTERNAL_3c94135f_4_k_cu_98129ce0_179424cuda3std3__419piecewise_constructE,(_ZN40_INTERNAL_3c94135f_4_k_cu_98129ce0_179424cuda3std3__45__cpo4cendE - _ZN40_INTERNAL_3c94135f_4_k_cu_98129ce0_179424cuda3std3__419piecewise_constructE)
_ZN40_INTERNAL_3c94135f_4_k_cu_98129ce0_179424cuda3std3__419piecewise_constructE:
	.zero		1
	.type		_ZN40_INTERNAL_3c94135f_4_k_cu_98129ce0_179424cuda3std3__45__cpo4cendE,@object
	.size		_ZN40_INTERNAL_3c94135f_4_k_cu_98129ce0_179424cuda3std3__45__cpo4cendE,(_ZN40_INTERNAL_3c94135f_4_k_cu_98129ce0_179424cuda3std6ranges3__45__cpo4swapE - _ZN40_INTERNAL_3c94135f_4_k_cu_98129ce0_179424cuda3std3__45__cpo4cendE)
_ZN40_INTERNAL_3c94135f_4_k_cu_98129ce0_179424cuda3std3__45__cpo4cendE:
	.zero		1
	.type		_ZN40_INTERNAL_3c94135f_4_k_cu_98129ce0_179424cuda3std6ranges3__45__cpo4swapE,@object
	.size		_ZN40_INTERNAL_3c94135f_4_k_cu_98129ce0_179424cuda3std6ranges3__45__cpo4swapE,(.L_8 - _ZN40_INTERNAL_3c94135f_4_k_cu_98129ce0_179424cuda3std6ranges3__45__cpo4swapE)
_ZN40_INTERNAL_3c94135f_4_k_cu_98129ce0_179424cuda3std6ranges3__45__cpo4swapE:
	.zero		1
.L_8:


//--------------------- .nv.constant0._ZN7cutlass13device_kernelINS_4gemm6kernel13GemmUniversalIN4cute5tupleIJiiiiEEENS1_10collective13CollectiveMmaINS1_34MainloopSm90TmaGmmaWarpSpecializedILi2ENS5_IJNS4_1CILi1EEESB_SB_EEENS1_35KernelTmaWarpSpecializedCooperativeEEENS5_IJNSA_ILi256EEENSA_ILi128EEESG_EEENS_10bfloat16_tENS5_IJlSB_lEEESI_NS5_IJSB_llEEENS4_8TiledMMAINS4_8MMA_AtomIJNS4_4SM904GMMA28MMA_64x128x16_F32BF16BF16_SSILNSO_5MajorE0ELSQ_1ELNSO_7ScaleInE1ELSR_1EEEEEENS4_6LayoutINS5_IJNSA_ILi2EEESB_SB_EEENS5_IJSB_NSA_ILi0EEESX_EEEEENS5_IJNS4_10UnderscoreES10_S10_EEEEENS4_13SM90_TMA_LOADENS4_14ComposedLayoutINS4_7SwizzleILi3ELi4ELi3EEENS4_18smem_ptr_flag_bitsILi16EEENSU_INS5_IJNSA_ILi8EEENSA_ILi64EEEEEENS5_IJS1A_SB_EEEEEEEvNS4_8identityES13_NS14_IS16_S18_NSU_INS5_IJS1A_S19_EEENS5_IJSB_S1A_EEEEEEEvS1F_EENS_8epilogue10collective6detail29Sm90TmaWarpSpecializedAdapterINS1M_15DefaultEpilogueISI_SJ_SJ_NS1L_6thread17LinearCombinationISI_Li1EffLNS1Q_9ScaleType4KindE0ELNS_15FloatRoundStyleE2ESI_EENS1_15EpilogueDefaultEEEEEvvEEEEvNT_6ParamsE --------------------------
	.section	.nv.constant0._ZN7cutlass13device_kernelINS_4gemm6kernel13GemmUniversalIN4cute5tupleIJiiiiEEENS1_10collective13CollectiveMmaINS1_34MainloopSm90TmaGmmaWarpSpecializedILi2ENS5_IJNS4_1CILi1EEESB_SB_EEENS1_35KernelTmaWarpSpecializedCooperativeEEENS5_IJNSA_ILi256EEENSA_ILi128EEESG_EEENS_10bfloat16_tENS5_IJlSB_lEEESI_NS5_IJSB_llEEENS4_8TiledMMAINS4_8MMA_AtomIJNS4_4SM904GMMA28MMA_64x128x16_F32BF16BF16_SSILNSO_5MajorE0ELSQ_1ELNSO_7ScaleInE1ELSR_1EEEEEENS4_6LayoutINS5_IJNSA_ILi2EEESB_SB_EEENS5_IJSB_NSA_ILi0EEESX_EEEEENS5_IJNS4_10UnderscoreES10_S10_EEEEENS4_13SM90_TMA_LOADENS4_14ComposedLayoutINS4_7SwizzleILi3ELi4ELi3EEENS4_18smem_ptr_flag_bitsILi16EEENSU_INS5_IJNSA_ILi8EEENSA_ILi64EEEEEENS5_IJS1A_SB_EEEEEEEvNS4_8identityES13_NS14_IS16_S18_NSU_INS5_IJS1A_S19_EEENS5_IJSB_S1A_EEEEEEEvS1F_EENS_8epilogue10collective6detail29Sm90TmaWarpSpecializedAdapterINS1M_15DefaultEpilogueISI_SJ_SJ_NS1L_6thread17LinearCombinationISI_Li1EffLNS1Q_9ScaleType4KindE0ELNS_15FloatRoundStyleE2ESI_EENS1_15EpilogueDefaultEEEEEvvEEEEvNT_6ParamsE,"a",@progbits
	.sectionflags	@""
	.align	4
.nv.constant0._ZN7cutlass13device_kernelINS_4gemm6kernel13GemmUniversalIN4cute5tupleIJiiiiEEENS1_10collective13CollectiveMmaINS1_34MainloopSm90TmaGmmaWarpSpecializedILi2ENS5_IJNS4_1CILi1EEESB_SB_EEENS1_35KernelTmaWarpSpecializedCooperativeEEENS5_IJNSA_ILi256EEENSA_ILi128EEESG_EEENS_10bfloat16_tENS5_IJlSB_lEEESI_NS5_IJSB_llEEENS4_8TiledMMAINS4_8MMA_AtomIJNS4_4SM904GMMA28MMA_64x128x16_F32BF16BF16_SSILNSO_5MajorE0ELSQ_1ELNSO_7ScaleInE1ELSR_1EEEEEENS4_6LayoutINS5_IJNSA_ILi2EEESB_SB_EEENS5_IJSB_NSA_ILi0EEESX_EEEEENS5_IJNS4_10UnderscoreES10_S10_EEEEENS4_13SM90_TMA_LOADENS4_14ComposedLayoutINS4_7SwizzleILi3ELi4ELi3EEENS4_18smem_ptr_flag_bitsILi16EEENSU_INS5_IJNSA_ILi8EEENSA_ILi64EEEEEENS5_IJS1A_SB_EEEEEEEvNS4_8identityES13_NS14_IS16_S18_NSU_INS5_IJS1A_S19_EEENS5_IJSB_S1A_EEEEEEEvS1F_EENS_8epilogue10collective6detail29Sm90TmaWarpSpecializedAdapterINS1M_15DefaultEpilogueISI_SJ_SJ_NS1L_6thread17LinearCombinationISI_Li1EffLNS1Q_9ScaleType4KindE0ELNS_15FloatRoundStyleE2ESI_EENS1_15EpilogueDefaultEEEEEvvEEEEvNT_6ParamsE:
	.zero		1664


//--------------------- SYMBOLS --------------------------

	.type		.nv.reservedSmem.offset0,@object
	.size		.nv.reservedSmem.offset0,0x4
	.type		__assertfail,@function
